	.target	sm_90a

	.elftype	@"ET_EXEC"


//--------------------- .note.nv.tkinfo           --------------------------
	.section	.note.nv.tkinfo,"",@"SHT_NOTE"
	.sectionflags	@"SHF_NOTE_NV_TKINFO"
	.tkinfo
        /*0018*/ 	.word	0x00000002
        /*0030*/ 	.string	""
        /*0030*/ 	.string	"ptxas"
        /*0030*/ 	.string	"Cuda compilation tools, release 13.0, V13.0.88"
        /*0030*/ 	.string	"Build cuda_13.0.r13.0/compiler.36424714_0"
        /*0030*/ 	.string	"-arch sm_90a -m 64 "



//--------------------- .note.nv.cuinfo           --------------------------
	.section	.note.nv.cuinfo,"",@"SHT_NOTE"
	.sectionflags	@"SHF_NOTE_NV_CUINFO"
        /*0018*/ 	.short	0x0002
        /*001a*/ 	.short	0x005a
        /*001c*/ 	.short	0x0082
	.zero		2


//--------------------- .nv.info                  --------------------------
	.section	.nv.info,"",@"SHT_CUDA_INFO"
	.align	4


	//----- nvinfo : EIATTR_REGCOUNT
	.align		4
        /*0000*/ 	.byte	0x04, 0x2f
        /*0002*/ 	.short	(.L_12 - .L_11)
	.align		4
.L_11:
        /*0004*/ 	.word	index@(_ZN7cutlass13device_kernelINS_4gemm6kernel13GemmUniversalIN4cute5tupleIJiiiiEEENS1_10collective13CollectiveMmaINS1_37MainloopSm90TmaGmmaWarpSpecializedFP8ILi5ENS5_IJNS4_1CILi1EEENSA_ILi2EEESB_EEENS1_35KernelTmaWarpSpecializedCooperativeEEENS5_IJNSA_ILi256EEENSA_ILi128EEENSA_ILi64EEEEEENS_12float_e5m2_tENS5_IJlSB_lEEESK_SL_NS4_8TiledMMAINS4_8MMA_AtomIJNS4_4SM904GMMA31MMA_64x128x32_F32E5M2E5M2_SS_TNILNSP_7ScaleInE1ELSR_1EEEEEENS4_6LayoutINS5_IJSC_SB_SB_EEENS5_IJSB_NSA_ILi0EEESW_EEEEENS5_IJNS4_10UnderscoreESZ_SZ_EEEEENS4_23SM90_TMA_LOAD_MULTICASTENS4_14ComposedLayoutINS4_7SwizzleILi2ELi4ELi3EEENS4_18smem_ptr_flag_bitsILi8EEENSU_INS5_IJNSA_ILi8EEESI_EEENS5_IJSI_SB_EEEEEEEvNS4_8identityENS4_13SM90_TMA_LOADES1C_vS1D_EENS_8epilogue10collective6detail29Sm90TmaWarpSpecializedAdapterINS1H_15DefaultEpilogueISK_SL_SL_NS1G_6thread17LinearCombinationISK_Li1EffLNS1L_9ScaleType4KindE0ELNS_15FloatRoundStyleE2ESK_EENS1_15EpilogueDefaultEEEEEvvEEEEvNT_6ParamsE)
        /*0008*/ 	.word	0x000000a8


	//----- nvinfo : EIATTR_FRAME_SIZE
	.align		4
.L_12:
        /*000c*/ 	.byte	0x04, 0x11
        /*000e*/ 	.short	(.L_14 - .L_13)
	.align		4
.L_13:
        /*0010*/ 	.word	index@(_ZN7cutlass13device_kernelINS_4gemm6kernel13GemmUniversalIN4cute5tupleIJiiiiEEENS1_10collective13CollectiveMmaINS1_37MainloopSm90TmaGmmaWarpSpecializedFP8ILi5ENS5_IJNS4_1CILi1EEENSA_ILi2EEESB_EEENS1_35KernelTmaWarpSpecializedCooperativeEEENS5_IJNSA_ILi256EEENSA_ILi128EEENSA_ILi64EEEEEENS_12float_e5m2_tENS5_IJlSB_lEEESK_SL_NS4_8TiledMMAINS4_8MMA_AtomIJNS4_4SM904GMMA31MMA_64x128x32_F32E5M2E5M2_SS_TNILNSP_7ScaleInE1ELSR_1EEEEEENS4_6LayoutINS5_IJSC_SB_SB_EEENS5_IJSB_NSA_ILi0EEESW_EEEEENS5_IJNS4_10UnderscoreESZ_SZ_EEEEENS4_23SM90_TMA_LOAD_MULTICASTENS4_14ComposedLayoutINS4_7SwizzleILi2ELi4ELi3EEENS4_18smem_ptr_flag_bitsILi8EEENSU_INS5_IJNSA_ILi8EEESI_EEENS5_IJSI_SB_EEEEEEEvNS4_8identityENS4_13SM90_TMA_LOADES1C_vS1D_EENS_8epilogue10collective6detail29Sm90TmaWarpSpecializedAdapterINS1H_15DefaultEpilogueISK_SL_SL_NS1G_6thread17LinearCombinationISK_Li1EffLNS1L_9ScaleType4KindE0ELNS_15FloatRoundStyleE2ESK_EENS1_15EpilogueDefaultEEEEEvvEEEEvNT_6ParamsE)
        /*0014*/ 	.word	0x00000100


	//----- nvinfo : EIATTR_MIN_STACK_SIZE
	.align		4
.L_14:
        /*0018*/ 	.byte	0x04, 0x12
        /*001a*/ 	.short	(.L_16 - .L_15)
	.align		4
.L_15:
        /*001c*/ 	.word	index@(_ZN7cutlass13device_kernelINS_4gemm6kernel13GemmUniversalIN4cute5tupleIJiiiiEEENS1_10collective13CollectiveMmaINS1_37MainloopSm90TmaGmmaWarpSpecializedFP8ILi5ENS5_IJNS4_1CILi1EEENSA_ILi2EEESB_EEENS1_35KernelTmaWarpSpecializedCooperativeEEENS5_IJNSA_ILi256EEENSA_ILi128EEENSA_ILi64EEEEEENS_12float_e5m2_tENS5_IJlSB_lEEESK_SL_NS4_8TiledMMAINS4_8MMA_AtomIJNS4_4SM904GMMA31MMA_64x128x32_F32E5M2E5M2_SS_TNILNSP_7ScaleInE1ELSR_1EEEEEENS4_6LayoutINS5_IJSC_SB_SB_EEENS5_IJSB_NSA_ILi0EEESW_EEEEENS5_IJNS4_10UnderscoreESZ_SZ_EEEEENS4_23SM90_TMA_LOAD_MULTICASTENS4_14ComposedLayoutINS4_7SwizzleILi2ELi4ELi3EEENS4_18smem_ptr_flag_bitsILi8EEENSU_INS5_IJNSA_ILi8EEESI_EEENS5_IJSI_SB_EEEEEEEvNS4_8identityENS4_13SM90_TMA_LOADES1C_vS1D_EENS_8epilogue10collective6detail29Sm90TmaWarpSpecializedAdapterINS1H_15DefaultEpilogueISK_SL_SL_NS1G_6thread17LinearCombinationISK_Li1EffLNS1L_9ScaleType4KindE0ELNS_15FloatRoundStyleE2ESK_EENS1_15EpilogueDefaultEEEEEvvEEEEvNT_6ParamsE)
        /*0020*/ 	.word	0x00000100
.L_16:


//--------------------- .nv.compat                --------------------------
	.section	.nv.compat,"",@"SHT_CUDA_COMPAT_INFO"
	.align	4
        /*0000*/ 	.byte	0x02, 0x09, 0x01, 0x00, 0x02, 0x02, 0x04, 0x00, 0x02, 0x05, 0x05, 0x00, 0x03, 0x07, 0x01, 0x01
        /*0010*/ 	.byte	0x02, 0x03, 0x01, 0x00, 0x02, 0x06, 0x01, 0x00, 0x04, 0x0b, 0x08, 0x00, 0x00, 0x00, 0x00, 0x00
        /*0020*/ 	.byte	0x00, 0x00, 0x00, 0x00


//--------------------- .nv.info._ZN7cutlass13device_kernelINS_4gemm6kernel13GemmUniversalIN4cute5tupleIJiiiiEEENS1_10collective13CollectiveMmaINS1_37MainloopSm90TmaGmmaWarpSpecializedFP8ILi5ENS5_IJNS4_1CILi1EEENSA_ILi2EEESB_EEENS1_35KernelTmaWarpSpecializedCooperativeEEENS5_IJNSA_ILi256EEENSA_ILi128EEENSA_ILi64EEEEEENS_12float_e5m2_tENS5_IJlSB_lEEESK_SL_NS4_8TiledMMAINS4_8MMA_AtomIJNS4_4SM904GMMA31MMA_64x128x32_F32E5M2E5M2_SS_TNILNSP_7ScaleInE1ELSR_1EEEEEENS4_6LayoutINS5_IJSC_SB_SB_EEENS5_IJSB_NSA_ILi0EEESW_EEEEENS5_IJNS4_10UnderscoreESZ_SZ_EEEEENS4_23SM90_TMA_LOAD_MULTICASTENS4_14ComposedLayoutINS4_7SwizzleILi2ELi4ELi3EEENS4_18smem_ptr_flag_bitsILi8EEENSU_INS5_IJNSA_ILi8EEESI_EEENS5_IJSI_SB_EEEEEEEvNS4_8identityENS4_13SM90_TMA_LOADES1C_vS1D_EENS_8epilogue10collective6detail29Sm90TmaWarpSpecializedAdapterINS1H_15DefaultEpilogueISK_SL_SL_NS1G_6thread17LinearCombinationISK_Li1EffLNS1L_9ScaleType4KindE0ELNS_15FloatRoundStyleE2ESK_EENS1_15EpilogueDefaultEEEEEvvEEEEvNT_6ParamsE --------------------------
	.section	.nv.info._ZN7cutlass13device_kernelINS_4gemm6kernel13GemmUniversalIN4cute5tupleIJiiiiEEENS1_10collective13CollectiveMmaINS1_37MainloopSm90TmaGmmaWarpSpecializedFP8ILi5ENS5_IJNS4_1CILi1EEENSA_ILi2EEESB_EEENS1_35KernelTmaWarpSpecializedCooperativeEEENS5_IJNSA_ILi256EEENSA_ILi128EEENSA_ILi64EEEEEENS_12float_e5m2_tENS5_IJlSB_lEEESK_SL_NS4_8TiledMMAINS4_8MMA_AtomIJNS4_4SM904GMMA31MMA_64x128x32_F32E5M2E5M2_SS_TNILNSP_7ScaleInE1ELSR_1EEEEEENS4_6LayoutINS5_IJSC_SB_SB_EEENS5_IJSB_NSA_ILi0EEESW_EEEEENS5_IJNS4_10UnderscoreESZ_SZ_EEEEENS4_23SM90_TMA_LOAD_MULTICASTENS4_14ComposedLayoutINS4_7SwizzleILi2ELi4ELi3EEENS4_18smem_ptr_flag_bitsILi8EEENSU_INS5_IJNSA_ILi8EEESI_EEENS5_IJSI_SB_EEEEEEEvNS4_8identityENS4_13SM90_TMA_LOADES1C_vS1D_EENS_8epilogue10collective6detail29Sm90TmaWarpSpecializedAdapterINS1H_15DefaultEpilogueISK_SL_SL_NS1G_6thread17LinearCombinationISK_Li1EffLNS1L_9ScaleType4KindE0ELNS_15FloatRoundStyleE2ESK_EENS1_15EpilogueDefaultEEEEEvvEEEEvNT_6ParamsE,"",@"SHT_CUDA_INFO"
	.sectionflags	@""
	.align	4


	//----- nvinfo : EIATTR_CUDA_API_VERSION
	.align		4
        /*0000*/ 	.byte	0x04, 0x37
        /*0002*/ 	.short	(.L_18 - .L_17)
.L_17:
        /*0004*/ 	.word	0x00000082


	//----- nvinfo : EIATTR_KPARAM_INFO
	.align		4
.L_18:
        /*0008*/ 	.byte	0x04, 0x17
        /*000a*/ 	.short	(.L_20 - .L_19)
.L_19:
        /*000c*/ 	.word	0x00000000
        /*0010*/ 	.short	0x0000
        /*0012*/ 	.short	0x0070
        /*0014*/ 	.byte	0x00, 0xf0, 0x01, 0x10


	//----- nvinfo : EIATTR_SPARSE_MMA_MASK
	.align		4
.L_20:
        /*0018*/ 	.byte	0x03, 0x50
        /*001a*/ 	.short	0x0000


	//----- nvinfo : EIATTR_MAXREG_COUNT
	.align		4
        /*001c*/ 	.byte	0x03, 0x1b
        /*001e*/ 	.short	0x00a8


	//----- nvinfo : EIATTR_NUM_BARRIERS
	.align		4
        /*0020*/ 	.byte	0x02, 0x4c
        /*0022*/ 	.byte	0x01
	.zero		1


	//----- nvinfo : EIATTR_ANNOTATIONS
	.align		4
        /*0024*/ 	.byte	0x04, 0x55
        /*0026*/ 	.short	(.L_22 - .L_21)


	//   ....[0]....
.L_21:
        /*0028*/ 	.word	0x00000001
        /*002c*/ 	.byte	0x90, 0x06, 0x00, 0x00, 0x01, 0x00, 0x00, 0x00, 0xc0, 0x08, 0x00, 0x00, 0x01, 0x00, 0x00, 0x00
        /* <DEDUP_REMOVED lines=195> */
        /*0c6c*/ 	.byte	0x40, 0x05, 0x01, 0x00, 0x01, 0x00, 0x00, 0x00, 0x90, 0x05, 0x01, 0x00


	//----- nvinfo : EIATTR_MERCURY_ISA_VERSION
	.align		4
.L_22:
        /*0c78*/ 	.byte	0x03, 0x5f
        /*0c7a*/ 	.short	0x0101


	//----- nvinfo : EIATTR_INT_WARP_WIDE_INSTR_OFFSETS
	.align		4
        /*0c7c*/ 	.byte	0x04, 0x31
        /*0c7e*/ 	.short	(.L_24 - .L_23)


	//   ....[0]....
.L_23:
        /*0c80*/ 	.word	0x00000550


	//   ....[1]....
        /*0c84*/ 	.word	0x00000570


	//   ....[2]....
        /*0c88*/ 	.word	0x000006c0


	//----- nvinfo : EIATTR_COOP_GROUP_MASK_REGIDS
	.align		4
.L_24:
        /*0c8c*/ 	.byte	0x04, 0x29
        /*0c8e*/ 	.short	(.L_26 - .L_25)


	//   ....[0]....
.L_25:
        /*0c90*/ 	.word	0xffffffff


	//   ....[1]....
        /*0c94*/ 	.word	0xffffffff


	//   ....[2]....
        /*0c98*/ 	.word	0xffffffff


	//   ....[3]....
        /*0c9c*/ 	.word	0xffffffff


	//   ....[4]....
        /*0ca0*/ 	.word	0xffffffff


	//   ....[5]....
        /*0ca4*/ 	.word	0xffffffff


	//----- nvinfo : EIATTR_COOP_GROUP_INSTR_OFFSETS
	.align		4
.L_26:
        /*0ca8*/ 	.byte	0x04, 0x28
        /*0caa*/ 	.short	(.L_28 - .L_27)


	//   ....[0]....
.L_27:
        /*0cac*/ 	.word	0x00000070


	//   ....[1]....
        /*0cb0*/ 	.word	0x00000080


	//   ....[2]....
        /*0cb4*/ 	.word	0x000001a0


	//   ....[3]....
        /*0cb8*/ 	.word	0x000003e0


	//   ....[4]....
        /*0cbc*/ 	.word	0x000007d0


	//   ....[5]....
        /*0cc0*/ 	.word	0x00001550


	//----- nvinfo : EIATTR_REG_RECONFIG
	.align		4
.L_28:
        /*0cc4*/ 	.byte	0x01, 0x54
	.zero		2


	//----- nvinfo : EIATTR_MBARRIER_INSTR_OFFSETS
	.align		4
        /*0cc8*/ 	.byte	0x04, 0x39
        /*0cca*/ 	.short	(.L_30 - .L_29)


	//   ....[0]....
.L_29:
        /*0ccc*/ 	.word	0x00000320
        /*0cd0*/ 	.word	0x000000ff
        /*0cd4*/ 	.word	0x00000000
        /*0cd8*/ 	.short	0x0100
        /*0cda*/ 	.byte	0x09
	.zero		1


	//   ....[1]....
        /*0cdc*/ 	.word	0x00000330
        /*0ce0*/ 	.word	0x000000ff
        /*0ce4*/ 	.word	0x00000028
        /*0ce8*/ 	.short	0x0100
        /*0cea*/ 	.byte	0x09
	.zero		1


	//   ....[2]....
        /*0cec*/ 	.word	0x00000340
        /*0cf0*/ 	.word	0x000000ff
        /*0cf4*/ 	.word	0x00000008
        /*0cf8*/ 	.short	0x0100
        /*0cfa*/ 	.byte	0x09
	.zero		1


	//   ....[3]....
        /*0cfc*/ 	.word	0x00000350
        /*0d00*/ 	.word	0x000000ff
        /*0d04*/ 	.word	0x00000030
        /*0d08*/ 	.short	0x0100
        /*0d0a*/ 	.byte	0x09
	.zero		1


	//   ....[4]....
        /*0d0c*/ 	.word	0x00000360
        /*0d10*/ 	.word	0x000000ff
        /*0d14*/ 	.word	0x00000010
        /*0d18*/ 	.short	0x0100
        /*0d1a*/ 	.byte	0x09
	.zero		1


	//   ....[5]....
        /*0d1c*/ 	.word	0x00000370
        /*0d20*/ 	.word	0x000000ff
        /*0d24*/ 	.word	0x00000038
        /*0d28*/ 	.short	0x0100
        /*0d2a*/ 	.byte	0x09
	.zero		1


	//   ....[6]....
        /*0d2c*/ 	.word	0x00000380
        /*0d30*/ 	.word	0x000000ff
        /*0d34*/ 	.word	0x00000018
        /*0d38*/ 	.short	0x0100
        /*0d3a*/ 	.byte	0x09
	.zero		1


	//   ....[7]....
        /*0d3c*/ 	.word	0x00000390
        /*0d40*/ 	.word	0x000000ff
        /*0d44*/ 	.word	0x00000040
        /*0d48*/ 	.short	0x0100
        /*0d4a*/ 	.byte	0x09
	.zero		1


	//   ....[8]....
        /*0d4c*/ 	.word	0x000003a0
        /*0d50*/ 	.word	0x000000ff
        /*0d54*/ 	.word	0x00000020
        /*0d58*/ 	.short	0x0100
        /*0d5a*/ 	.byte	0x09
	.zero		1


	//   ....[9]....
        /*0d5c*/ 	.word	0x000003b0
        /*0d60*/ 	.word	0x000000ff
        /*0d64*/ 	.word	0x00000048
        /*0d68*/ 	.short	0x0100
        /*0d6a*/ 	.byte	0x09
	.zero		1


	//   ....[10]....
        /*0d6c*/ 	.word	0x00000750
        /*0d70*/ 	.word	0x000000ff
        /*0d74*/ 	.word	0x00000060
        /*0d78*/ 	.short	0x0100
        /*0d7a*/ 	.byte	0x06
	.zero		1


	//   ....[11]....
        /*0d7c*/ 	.word	0x00000780
        /*0d80*/ 	.word	0x000000ff
        /*0d84*/ 	.word	0x00000068
        /*0d88*/ 	.short	0x0100
        /*0d8a*/ 	.byte	0x06
	.zero		1


	//   ....[12]....
        /*0d8c*/ 	.word	0x00001d60
        /*0d90*/ 	.word	0x000000ff
        /*0d94*/ 	.word	0x00000000
        /*0d98*/ 	.short	0x010a
        /*0d9a*/ 	.byte	0x06
	.zero		1


	//   ....[13]....
        /*0d9c*/ 	.word	0x00001da0
        /*0da0*/ 	.word	0x000000ff
        /*0da4*/ 	.word	0x00000000
        /*0da8*/ 	.short	0x010a
        /*0daa*/ 	.byte	0x06
	.zero		1


	//   ....[14]....
        /*0dac*/ 	.word	0x00003030
        /*0db0*/ 	.word	0x000000ff
        /*0db4*/ 	.word	0x00000000
        /*0db8*/ 	.short	0x010a
        /*0dba*/ 	.byte	0x10
	.zero		1


	//   ....[15]....
        /*0dbc*/ 	.word	0x00003070
        /*0dc0*/ 	.word	0x000000ff
        /*0dc4*/ 	.word	0x00000000
        /*0dc8*/ 	.short	0x010a
        /*0dca*/ 	.byte	0x10
	.zero		1


	//   ....[16]....
        /*0dcc*/ 	.word	0x00004150
        /*0dd0*/ 	.word	0x000000e5
        /*0dd4*/ 	.word	0x00000000
        /*0dd8*/ 	.short	0x0101
        /*0dda*/ 	.byte	0x3f
	.zero		1


	//   ....[17]....
        /*0ddc*/ 	.word	0x00005340
        /*0de0*/ 	.word	0x00000018
        /*0de4*/ 	.word	0x00000000
        /*0de8*/ 	.short	0x0101
        /*0dea*/ 	.byte	0x3f
	.zero		1


	//   ....[18]....
        /*0dec*/ 	.word	0x0000f6f0
        /*0df0*/ 	.word	0x0000000d
        /*0df4*/ 	.word	0x00000028
        /*0df8*/ 	.short	0x010a
        /*0dfa*/ 	.byte	0x3f
	.zero		1


	//   ....[19]....
        /*0dfc*/ 	.word	0x0000fac0
        /*0e00*/ 	.word	0x00000005
        /*0e04*/ 	.word	0x00000068
        /*0e08*/ 	.short	0x0101
        /*0e0a*/ 	.byte	0x3f
	.zero		1


	//   ....[20]....
        /*0e0c*/ 	.word	0x00010250
        /*0e10*/ 	.word	0x00000005
        /*0e14*/ 	.word	0x00000000
        /*0e18*/ 	.short	0x010a
        /*0e1a*/ 	.byte	0x3f
	.zero		1


	//   ....[21]....
        /*0e1c*/ 	.word	0x000102d0
        /*0e20*/ 	.word	0x00000007
        /*0e24*/ 	.word	0x00000000
        /*0e28*/ 	.short	0x010a
        /*0e2a*/ 	.byte	0x3f
	.zero		1


	//   ....[22]....
        /*0e2c*/ 	.word	0x00010360
        /*0e30*/ 	.word	0x0000000a
        /*0e34*/ 	.word	0x00000000
        /*0e38*/ 	.short	0x010a
        /*0e3a*/ 	.byte	0x3f
	.zero		1


	//   ....[23]....
        /*0e3c*/ 	.word	0x000103f0
        /*0e40*/ 	.word	0x0000000b
        /*0e44*/ 	.word	0x00000000
        /*0e48*/ 	.short	0x010a
        /*0e4a*/ 	.byte	0x3f
	.zero		1


	//   ....[24]....
        /*0e4c*/ 	.word	0x00010480
        /*0e50*/ 	.word	0x00000003
        /*0e54*/ 	.word	0x00000000
        /*0e58*/ 	.short	0x010a
        /*0e5a*/ 	.byte	0x3f
	.zero		1


	//   ....[25]....
        /*0e5c*/ 	.word	0x000104f0
        /*0e60*/ 	.word	0x00000003
        /*0e64*/ 	.word	0x00000000
        /*0e68*/ 	.short	0x010a
        /*0e6a*/ 	.byte	0x3f
	.zero		1


	//   ....[26]....
        /*0e6c*/ 	.word	0x00010560
        /*0e70*/ 	.word	0x00000000
        /*0e74*/ 	.word	0x00000000
        /*0e78*/ 	.short	0x010a
        /*0e7a*/ 	.byte	0x3f
	.zero		1


	//   ....[27]....
        /*0e7c*/ 	.word	0x00010640
        /*0e80*/ 	.word	0x0000000d
        /*0e84*/ 	.word	0x00000028
        /*0e88*/ 	.short	0x010a
        /*0e8a*/ 	.byte	0x3f
	.zero		1


	//   ....[28]....
        /*0e8c*/ 	.word	0x00010710
        /*0e90*/ 	.word	0x00000005
        /*0e94*/ 	.word	0x00000000
        /*0e98*/ 	.short	0x010a
        /*0e9a*/ 	.byte	0x3f
	.zero		1


	//   ....[29]....
        /*0e9c*/ 	.word	0x00010760
        /*0ea0*/ 	.word	0x00000007
        /*0ea4*/ 	.word	0x00000000
        /*0ea8*/ 	.short	0x010a
        /*0eaa*/ 	.byte	0x3f
	.zero		1


	//   ....[30]....
        /*0eac*/ 	.word	0x000107b0
        /*0eb0*/ 	.word	0x0000000a
        /*0eb4*/ 	.word	0x00000000
        /*0eb8*/ 	.short	0x010a
        /*0eba*/ 	.byte	0x3f
	.zero		1


	//   ....[31]....
        /*0ebc*/ 	.word	0x00010800
        /*0ec0*/ 	.word	0x0000000b
        /*0ec4*/ 	.word	0x00000000
        /*0ec8*/ 	.short	0x010a
        /*0eca*/ 	.byte	0x3f
	.zero		1


	//----- nvinfo : EIATTR_NUM_MBARRIERS
	.align		4
.L_30:
        /*0ecc*/ 	.byte	0x03, 0x38
        /*0ece*/ 	.short	0x000c


	//----- nvinfo : EIATTR_EXIT_INSTR_OFFSETS
	.align		4
        /*0ed0*/ 	.byte	0x04, 0x1c
        /*0ed2*/ 	.short	(.L_32 - .L_31)


	//   ....[0]....
.L_31:
        /*0ed4*/ 	.word	0x00000960


	//   ....[1]....
        /*0ed8*/ 	.word	0x000011f0


	//   ....[2]....
        /*0edc*/ 	.word	0x0000ede0


	//   ....[3]....
        /*0ee0*/ 	.word	0x0000f370


	//   ....[4]....
        /*0ee4*/ 	.word	0x000104d0


	//----- nvinfo : EIATTR_MAX_THREADS
	.align		4
.L_32:
        /*0ee8*/ 	.byte	0x04, 0x05
        /*0eea*/ 	.short	(.L_34 - .L_33)
.L_33:
        /*0eec*/ 	.word	0x00000180
        /*0ef0*/ 	.word	0x00000001
        /*0ef4*/ 	.word	0x00000001


	//----- nvinfo : EIATTR_CRS_STACK_SIZE
	.align		4
.L_34:
        /*0ef8*/ 	.byte	0x04, 0x1e
        /*0efa*/ 	.short	(.L_36 - .L_35)
.L_35:
        /*0efc*/ 	.word	0x00000000


	//----- nvinfo : EIATTR_CBANK_PARAM_SIZE
	.align		4
.L_36:
        /*0f00*/ 	.byte	0x03, 0x19
        /*0f02*/ 	.short	0x0470


	//----- nvinfo : EIATTR_PARAM_CBANK
	.align		4
        /*0f04*/ 	.byte	0x04, 0x0a
        /*0f06*/ 	.short	(.L_38 - .L_37)
	.align		4
.L_37:
        /*0f08*/ 	.word	index@(.nv.constant0._ZN7cutlass13device_kernelINS_4gemm6kernel13GemmUniversalIN4cute5tupleIJiiiiEEENS1_10collective13CollectiveMmaINS1_37MainloopSm90TmaGmmaWarpSpecializedFP8ILi5ENS5_IJNS4_1CILi1EEENSA_ILi2EEESB_EEENS1_35KernelTmaWarpSpecializedCooperativeEEENS5_IJNSA_ILi256EEENSA_ILi128EEENSA_ILi64EEEEEENS_12float_e5m2_tENS5_IJlSB_lEEESK_SL_NS4_8TiledMMAINS4_8MMA_AtomIJNS4_4SM904GMMA31MMA_64x128x32_F32E5M2E5M2_SS_TNILNSP_7ScaleInE1ELSR_1EEEEEENS4_6LayoutINS5_IJSC_SB_SB_EEENS5_IJSB_NSA_ILi0EEESW_EEEEENS5_IJNS4_10UnderscoreESZ_SZ_EEEEENS4_23SM90_TMA_LOAD_MULTICASTENS4_14ComposedLayoutINS4_7SwizzleILi2ELi4ELi3EEENS4_18smem_ptr_flag_bitsILi8EEENSU_INS5_IJNSA_ILi8EEESI_EEENS5_IJSI_SB_EEEEEEEvNS4_8identityENS4_13SM90_TMA_LOADES1C_vS1D_EENS_8epilogue10collective6detail29Sm90TmaWarpSpecializedAdapterINS1H_15DefaultEpilogueISK_SL_SL_NS1G_6thread17LinearCombinationISK_Li1EffLNS1L_9ScaleType4KindE0ELNS_15FloatRoundStyleE2ESK_EENS1_15EpilogueDefaultEEEEEvvEEEEvNT_6ParamsE)
        /*0f0c*/ 	.short	0x0210
        /*0f0e*/ 	.short	0x0470


	//----- nvinfo : EIATTR_SW_WAR
	.align		4
.L_38:
        /*0f10*/ 	.byte	0x04, 0x36
        /*0f12*/ 	.short	(.L_40 - .L_39)
.L_39:
        /*0f14*/ 	.word	0x00000008
.L_40:


//--------------------- .nv.callgraph             --------------------------
	.section	.nv.callgraph,"",@"SHT_CUDA_CALLGRAPH"
	.align	4
	.sectionentsize	8
	.align		4
        /*0000*/ 	.word	0x00000000
	.align		4
        /*0004*/ 	.word	0xffffffff
	.align		4
        /*0008*/ 	.word	0x00000000
	.align		4
        /*000c*/ 	.word	0xfffffffe
	.align		4
        /*0010*/ 	.word	0x00000000
	.align		4
        /*0014*/ 	.word	0xfffffffd
	.align		4
        /*0018*/ 	.word	0x00000000
	.align		4
        /*001c*/ 	.word	0xfffffffc


//--------------------- .nv.constant4             --------------------------
	.section	.nv.constant4,"a",@progbits
	.align	8
	.align		8
.nv.constant4:
        /*0000*/ 	.dword	_ZN39_INTERNAL_7e1fc023_4_k_cu_0ebcf7fb_49544cuda3std3__45__cpo5beginE
	.align		8
        /*0008*/ 	.dword	_ZN39_INTERNAL_7e1fc023_4_k_cu_0ebcf7fb_49544cuda3std3__45__cpo3endE
	.align		8
        /*0010*/ 	.dword	_ZN39_INTERNAL_7e1fc023_4_k_cu_0ebcf7fb_49544cuda3std3__45__cpo6cbeginE
	.align		8
        /*0018*/ 	.dword	_ZN39_INTERNAL_7e1fc023_4_k_cu_0ebcf7fb_49544cuda3std3__45__cpo4cendE
	.align		8
        /*0020*/ 	.dword	_ZN39_INTERNAL_7e1fc023_4_k_cu_0ebcf7fb_49544cuda3std3__441_GLOBAL__N__7e1fc023_4_k_cu_0ebcf7fb_49546ignoreE
	.align		8
        /*0028*/ 	.dword	_ZN39_INTERNAL_7e1fc023_4_k_cu_0ebcf7fb_49544cuda3std3__419piecewise_constructE
	.align		8
        /*0030*/ 	.dword	_ZN39_INTERNAL_7e1fc023_4_k_cu_0ebcf7fb_49544cuda3std3__48in_placeE
	.align		8
        /*0038*/ 	.dword	_ZN39_INTERNAL_7e1fc023_4_k_cu_0ebcf7fb_49544cuda3std6ranges3__45__cpo4swapE
	.align		8
        /*0040*/ 	.dword	_ZN39_INTERNAL_7e1fc023_4_k_cu_0ebcf7fb_49544cuda3std6ranges3__45__cpo9iter_moveE
	.align		8
        /*0048*/ 	.dword	_ZN39_INTERNAL_7e1fc023_4_k_cu_0ebcf7fb_49544cute7productE
	.align		8
        /*0050*/ 	.dword	_ZN39_INTERNAL_7e1fc023_4_k_cu_0ebcf7fb_49544cute1_E


//--------------------- .text._ZN7cutlass13device_kernelINS_4gemm6kernel13GemmUniversalIN4cute5tupleIJiiiiEEENS1_10collective13CollectiveMmaINS1_37MainloopSm90TmaGmmaWarpSpecializedFP8ILi5ENS5_IJNS4_1CILi1EEENSA_ILi2EEESB_EEENS1_35KernelTmaWarpSpecializedCooperativeEEENS5_IJNSA_ILi256EEENSA_ILi128EEENSA_ILi64EEEEEENS_12float_e5m2_tENS5_IJlSB_lEEESK_SL_NS4_8TiledMMAINS4_8MMA_AtomIJNS4_4SM904GMMA31MMA_64x128x32_F32E5M2E5M2_SS_TNILNSP_7ScaleInE1ELSR_1EEEEEENS4_6LayoutINS5_IJSC_SB_SB_EEENS5_IJSB_NSA_ILi0EEESW_EEEEENS5_IJNS4_10UnderscoreESZ_SZ_EEEEENS4_23SM90_TMA_LOAD_MULTICASTENS4_14ComposedLayoutINS4_7SwizzleILi2ELi4ELi3EEENS4_18smem_ptr_flag_bitsILi8EEENSU_INS5_IJNSA_ILi8EEESI_EEENS5_IJSI_SB_EEEEEEEvNS4_8identityENS4_13SM90_TMA_LOADES1C_vS1D_EENS_8epilogue10collective6detail29Sm90TmaWarpSpecializedAdapterINS1H_15DefaultEpilogueISK_SL_SL_NS1G_6thread17LinearCombinationISK_Li1EffLNS1L_9ScaleType4KindE0ELNS_15FloatRoundStyleE2ESK_EENS1_15EpilogueDefaultEEEEEvvEEEEvNT_6ParamsE --------------------------
	.section	.text._ZN7cutlass13device_kernelINS_4gemm6kernel13GemmUniversalIN4cute5tupleIJiiiiEEENS1_10collective13CollectiveMmaINS1_37MainloopSm90TmaGmmaWarpSpecializedFP8ILi5ENS5_IJNS4_1CILi1EEENSA_ILi2EEESB_EEENS1_35KernelTmaWarpSpecializedCooperativeEEENS5_IJNSA_ILi256EEENSA_ILi128EEENSA_ILi64EEEEEENS_12float_e5m2_tENS5_IJlSB_lEEESK_SL_NS4_8TiledMMAINS4_8MMA_AtomIJNS4_4SM904GMMA31MMA_64x128x32_F32E5M2E5M2_SS_TNILNSP_7ScaleInE1ELSR_1EEEEEENS4_6LayoutINS5_IJSC_SB_SB_EEENS5_IJSB_NSA_ILi0EEESW_EEEEENS5_IJNS4_10UnderscoreESZ_SZ_EEEEENS4_23SM90_TMA_LOAD_MULTICASTENS4_14ComposedLayoutINS4_7SwizzleILi2ELi4ELi3EEENS4_18smem_ptr_flag_bitsILi8EEENSU_INS5_IJNSA_ILi8EEESI_EEENS5_IJSI_SB_EEEEEEEvNS4_8identityENS4_13SM90_TMA_LOADES1C_vS1D_EENS_8epilogue10collective6detail29Sm90TmaWarpSpecializedAdapterINS1H_15DefaultEpilogueISK_SL_SL_NS1G_6thread17LinearCombinationISK_Li1EffLNS1L_9ScaleType4KindE0ELNS_15FloatRoundStyleE2ESK_EENS1_15EpilogueDefaultEEEEEvvEEEEvNT_6ParamsE,"ax",@progbits
	.align	128
.text._ZN7cutlass13device_kernelINS_4gemm6kernel13GemmUniversalIN4cute5tupleIJiiiiEEENS1_10collective13CollectiveMmaINS1_37MainloopSm90TmaGmmaWarpSpecializedFP8ILi5ENS5_IJNS4_1CILi1EEENSA_ILi2EEESB_EEENS1_35KernelTmaWarpSpecializedCooperativeEEENS5_IJNSA_ILi256EEENSA_ILi128EEENSA_ILi64EEEEEENS_12float_e5m2_tENS5_IJlSB_lEEESK_SL_NS4_8TiledMMAINS4_8MMA_AtomIJNS4_4SM904GMMA31MMA_64x128x32_F32E5M2E5M2_SS_TNILNSP_7ScaleInE1ELSR_1EEEEEENS4_6LayoutINS5_IJSC_SB_SB_EEENS5_IJSB_NSA_ILi0EEESW_EEEEENS5_IJNS4_10UnderscoreESZ_SZ_EEEEENS4_23SM90_TMA_LOAD_MULTICASTENS4_14ComposedLayoutINS4_7SwizzleILi2ELi4ELi3EEENS4_18smem_ptr_flag_bitsILi8EEENSU_INS5_IJNSA_ILi8EEESI_EEENS5_IJSI_SB_EEEEEEEvNS4_8identityENS4_13SM90_TMA_LOADES1C_vS1D_EENS_8epilogue10collective6detail29Sm90TmaWarpSpecializedAdapterINS1H_15DefaultEpilogueISK_SL_SL_NS1G_6thread17LinearCombinationISK_Li1EffLNS1L_9ScaleType4KindE0ELNS_15FloatRoundStyleE2ESK_EENS1_15EpilogueDefaultEEEEEvvEEEEvNT_6ParamsE:
        .type           _ZN7cutlass13device_kernelINS_4gemm6kernel13GemmUniversalIN4cute5tupleIJiiiiEEENS1_10collective13CollectiveMmaINS1_37MainloopSm90TmaGmmaWarpSpecializedFP8ILi5ENS5_IJNS4_1CILi1EEENSA_ILi2EEESB_EEENS1_35KernelTmaWarpSpecializedCooperativeEEENS5_IJNSA_ILi256EEENSA_ILi128EEENSA_ILi64EEEEEENS_12float_e5m2_tENS5_IJlSB_lEEESK_SL_NS4_8TiledMMAINS4_8MMA_AtomIJNS4_4SM904GMMA31MMA_64x128x32_F32E5M2E5M2_SS_TNILNSP_7ScaleInE1ELSR_1EEEEEENS4_6LayoutINS5_IJSC_SB_SB_EEENS5_IJSB_NSA_ILi0EEESW_EEEEENS5_IJNS4_10UnderscoreESZ_SZ_EEEEENS4_23SM90_TMA_LOAD_MULTICASTENS4_14ComposedLayoutINS4_7SwizzleILi2ELi4ELi3EEENS4_18smem_ptr_flag_bitsILi8EEENSU_INS5_IJNSA_ILi8EEESI_EEENS5_IJSI_SB_EEEEEEEvNS4_8identityENS4_13SM90_TMA_LOADES1C_vS1D_EENS_8epilogue10collective6detail29Sm90TmaWarpSpecializedAdapterINS1H_15DefaultEpilogueISK_SL_SL_NS1G_6thread17LinearCombinationISK_Li1EffLNS1L_9ScaleType4KindE0ELNS_15FloatRoundStyleE2ESK_EENS1_15EpilogueDefaultEEEEEvvEEEEvNT_6ParamsE,@function
        .size           _ZN7cutlass13device_kernelINS_4gemm6kernel13GemmUniversalIN4cute5tupleIJiiiiEEENS1_10collective13CollectiveMmaINS1_37MainloopSm90TmaGmmaWarpSpecializedFP8ILi5ENS5_IJNS4_1CILi1EEENSA_ILi2EEESB_EEENS1_35KernelTmaWarpSpecializedCooperativeEEENS5_IJNSA_ILi256EEENSA_ILi128EEENSA_ILi64EEEEEENS_12float_e5m2_tENS5_IJlSB_lEEESK_SL_NS4_8TiledMMAINS4_8MMA_AtomIJNS4_4SM904GMMA31MMA_64x128x32_F32E5M2E5M2_SS_TNILNSP_7ScaleInE1ELSR_1EEEEEENS4_6LayoutINS5_IJSC_SB_SB_EEENS5_IJSB_NSA_ILi0EEESW_EEEEENS5_IJNS4_10UnderscoreESZ_SZ_EEEEENS4_23SM90_TMA_LOAD_MULTICASTENS4_14ComposedLayoutINS4_7SwizzleILi2ELi4ELi3EEENS4_18smem_ptr_flag_bitsILi8EEENSU_INS5_IJNSA_ILi8EEESI_EEENS5_IJSI_SB_EEEEEEEvNS4_8identityENS4_13SM90_TMA_LOADES1C_vS1D_EENS_8epilogue10collective6detail29Sm90TmaWarpSpecializedAdapterINS1H_15DefaultEpilogueISK_SL_SL_NS1G_6thread17LinearCombinationISK_Li1EffLNS1L_9ScaleType4KindE0ELNS_15FloatRoundStyleE2ESK_EENS1_15EpilogueDefaultEEEEEvvEEEEvNT_6ParamsE,(.L_x_336 - _ZN7cutlass13device_kernelINS_4gemm6kernel13GemmUniversalIN4cute5tupleIJiiiiEEENS1_10collective13CollectiveMmaINS1_37MainloopSm90TmaGmmaWarpSpecializedFP8ILi5ENS5_IJNS4_1CILi1EEENSA_ILi2EEESB_EEENS1_35KernelTmaWarpSpecializedCooperativeEEENS5_IJNSA_ILi256EEENSA_ILi128EEENSA_ILi64EEEEEENS_12float_e5m2_tENS5_IJlSB_lEEESK_SL_NS4_8TiledMMAINS4_8MMA_AtomIJNS4_4SM904GMMA31MMA_64x128x32_F32E5M2E5M2_SS_TNILNSP_7ScaleInE1ELSR_1EEEEEENS4_6LayoutINS5_IJSC_SB_SB_EEENS5_IJSB_NSA_ILi0EEESW_EEEEENS5_IJNS4_10UnderscoreESZ_SZ_EEEEENS4_23SM90_TMA_LOAD_MULTICASTENS4_14ComposedLayoutINS4_7SwizzleILi2ELi4ELi3EEENS4_18smem_ptr_flag_bitsILi8EEENSU_INS5_IJNSA_ILi8EEESI_EEENS5_IJSI_SB_EEEEEEEvNS4_8identityENS4_13SM90_TMA_LOADES1C_vS1D_EENS_8epilogue10collective6detail29Sm90TmaWarpSpecializedAdapterINS1H_15DefaultEpilogueISK_SL_SL_NS1G_6thread17LinearCombinationISK_Li1EffLNS1L_9ScaleType4KindE0ELNS_15FloatRoundStyleE2ESK_EENS1_15EpilogueDefaultEEEEEvvEEEEvNT_6ParamsE)
        .other          _ZN7cutlass13device_kernelINS_4gemm6kernel13GemmUniversalIN4cute5tupleIJiiiiEEENS1_10collective13CollectiveMmaINS1_37MainloopSm90TmaGmmaWarpSpecializedFP8ILi5ENS5_IJNS4_1CILi1EEENSA_ILi2EEESB_EEENS1_35KernelTmaWarpSpecializedCooperativeEEENS5_IJNSA_ILi256EEENSA_ILi128EEENSA_ILi64EEEEEENS_12float_e5m2_tENS5_IJlSB_lEEESK_SL_NS4_8TiledMMAINS4_8MMA_AtomIJNS4_4SM904GMMA31MMA_64x128x32_F32E5M2E5M2_SS_TNILNSP_7ScaleInE1ELSR_1EEEEEENS4_6LayoutINS5_IJSC_SB_SB_EEENS5_IJSB_NSA_ILi0EEESW_EEEEENS5_IJNS4_10UnderscoreESZ_SZ_EEEEENS4_23SM90_TMA_LOAD_MULTICASTENS4_14ComposedLayoutINS4_7SwizzleILi2ELi4ELi3EEENS4_18smem_ptr_flag_bitsILi8EEENSU_INS5_IJNSA_ILi8EEESI_EEENS5_IJSI_SB_EEEEEEEvNS4_8identityENS4_13SM90_TMA_LOADES1C_vS1D_EENS_8epilogue10collective6detail29Sm90TmaWarpSpecializedAdapterINS1H_15DefaultEpilogueISK_SL_SL_NS1G_6thread17LinearCombinationISK_Li1EffLNS1L_9ScaleType4KindE0ELNS_15FloatRoundStyleE2ESK_EENS1_15EpilogueDefaultEEEEEvvEEEEvNT_6ParamsE,@"STO_CUDA_ENTRY STV_DEFAULT"
_ZN7cutlass13device_kernelINS_4gemm6kernel13GemmUniversalIN4cute5tupleIJiiiiEEENS1_10collective13CollectiveMmaINS1_37MainloopSm90TmaGmmaWarpSpecializedFP8ILi5ENS5_IJNS4_1CILi1EEENSA_ILi2EEESB_EEENS1_35KernelTmaWarpSpecializedCooperativeEEENS5_IJNSA_ILi256EEENSA_ILi128EEENSA_ILi64EEEEEENS_12float_e5m2_tENS5_IJlSB_lEEESK_SL_NS4_8TiledMMAINS4_8MMA_AtomIJNS4_4SM904GMMA31MMA_64x128x32_F32E5M2E5M2_SS_TNILNSP_7ScaleInE1ELSR_1EEEEEENS4_6LayoutINS5_IJSC_SB_SB_EEENS5_IJSB_NSA_ILi0EEESW_EEEEENS5_IJNS4_10UnderscoreESZ_SZ_EEEEENS4_23SM90_TMA_LOAD_MULTICASTENS4_14ComposedLayoutINS4_7SwizzleILi2ELi4ELi3EEENS4_18smem_ptr_flag_bitsILi8EEENSU_INS5_IJNSA_ILi8EEESI_EEENS5_IJSI_SB_EEEEEEEvNS4_8identityENS4_13SM90_TMA_LOADES1C_vS1D_EENS_8epilogue10collective6detail29Sm90TmaWarpSpecializedAdapterINS1H_15DefaultEpilogueISK_SL_SL_NS1G_6thread17LinearCombinationISK_Li1EffLNS1L_9ScaleType4KindE0ELNS_15FloatRoundStyleE2ESK_EENS1_15EpilogueDefaultEEEEEvvEEEEvNT_6ParamsE:
[----:B------:R-:W0:Y:S02]  /*0000*/  LDC R1, c[0x0][0x28] ;  /* 0x00000a00ff017b82 */ /* 0x000e240000000800 */
[----:B0-----:R-:W-:Y:S01]  /*0010*/  VIADD R1, R1, 0xffffff00 ;  /* 0xffffff0001017836 */ /* 0x001fe20000000000 */
[----:B------:R-:W0:Y:S01]  /*0020*/  S2R R5, SR_TID.X ;  /* 0x0000000000057919 */ /* 0x000e220000002100 */
[----:B------:R-:W-:Y:S01]  /*0030*/  ELECT P0, URZ, PT ;  /* 0x00000000003f782f */ /* 0x000fe20003800000 */
[----:B------:R-:W-:Y:S01]  /*0040*/  BSSY B0, `(.L_x_0) ;  /* 0x0000015000007945 */ /* 0x000fe20003800000 */
[--C-:B0-----:R-:W-:Y:S02]  /*0050*/  SHF.R.U32.HI R0, RZ, 0x5, R5.reuse ;  /* 0x00000005ff007819 */ /* 0x101fe40000011605 */
[----:B------:R-:W-:-:S03]  /*0060*/  SHF.R.U32.HI R2, RZ, 0x7, R5 ;  /* 0x00000007ff027819 */ /* 0x000fc60000011605 */
[----:B------:R-:W0:Y:S04]  /*0070*/  SHFL.IDX PT, R3, R0, RZ, 0x1f ;  /* 0x00001fff00037589 */ /* 0x000e2800000e0000 */
[----:B------:R-:W1:Y:S01]  /*0080*/  SHFL.IDX PT, R2, R2, RZ, 0x1f ;  /* 0x00001fff02027589 */ /* 0x000e6200000e0000 */
[----:B0-----:R-:W-:Y:S02]  /*0090*/  R2UR UR4, R3 ;  /* 0x00000000030472ca */ /* 0x001fe400000e0000 */
[----:B-1----:R-:W-:-:S11]  /*00a0*/  R2UR UR6, R2 ;  /* 0x00000000020672ca */ /* 0x002fd600000e0000 */
[----:B------:R-:W-:Y:S02]  /*00b0*/  USHF.R.S32.HI UR5, URZ, 0x1f, UR4 ;  /* 0x0000001f3f057899 */ /* 0x000fe40008011404 */
[----:B------:R-:W-:Y:S02]  /*00c0*/  ISETP.NE.OR P0, PT, RZ, UR4, !P0 ;  /* 0x00000004ff007c0c */ /* 0x000fe4000c705670 */
[----:B------:R-:W-:-:S04]  /*00d0*/  ULEA.HI UR5, UR5, UR4, URZ, 0x2 ;  /* 0x0000000405057291 */ /* 0x000fc8000f8f103f */
[----:B------:R-:W-:-:S04]  /*00e0*/  ULOP3.LUT UR5, UR5, 0xfffffffc, URZ, 0xc0, !UPT ;  /* 0xfffffffc05057892 */ /* 0x000fc8000f8ec03f */
[----:B------:R-:W-:-:S03]  /*00f0*/  UIADD3 UR8, UR4, -UR5, URZ ;  /* 0x8000000504087290 */ /* 0x000fc6000fffe03f */
[----:B------:R-:W-:Y:S09]  /*0100*/  @P0 BRA `(.L_x_1) ;  /* 0x0000000000200947 */ /* 0x000ff20003800000 */
[----:B------:R-:W-:Y:S02]  /*0110*/  ULDC.64 UR4, c[0x0][0x198] ;  /* 0x0000660000047ab9 */ /* 0x000fe40000000a00 */
[----:B------:R-:W-:Y:S02]  /*0120*/  UIADD3 UR10, UP0, UR4, 0xf0, URZ ;  /* 0x000000f0040a7890 */ /* 0x000fe4000ff1e03f */
[----:B------:R-:W-:Y:S02]  /*0130*/  UIADD3 UR4, UP1, UR4, 0x1f0, URZ ;  /* 0x000001f004047890 */ /* 0x000fe4000ff3e03f */
[----:B------:R-:W-:Y:S02]  /*0140*/  UIADD3.X UR11, URZ, UR5, URZ, UP0, !UPT ;  /* 0x000000053f0b7290 */ /* 0x000fe400087fe43f */
[----:B------:R-:W-:-:S07]  /*0150*/  UIADD3.X UR5, URZ, UR5, URZ, UP1, !UPT ;  /* 0x000000053f057290 */ /* 0x000fce0008ffe43f */
[----:B------:R0:W-:Y:S02]  /*0160*/  UTMACCTL.PF [UR10] ;  /* 0x000000000a0079b9 */ /* 0x0001e40008040000 */
[----:B------:R0:W-:Y:S02]  /*0170*/  UTMACCTL.PF [UR4] ;  /* 0x00000000040079b9 */ /* 0x0001e40008040000 */
[----:B0-----:R-:W-:Y:S01]  /*0180*/  NOP ;  /* 0x0000000000007918 */ /* 0x001fe20000000000 */
.L_x_1:
[----:B------:R-:W-:Y:S05]  /*0190*/  BSYNC B0 ;  /* 0x0000000000007941 */ /* 0x000fea0003800000 */
.L_x_0:
[----:B------:R-:W0:Y:S01]  /*01a0*/  SHFL.IDX PT, R3, R0, RZ, 0x1f ;  /* 0x00001fff00037589 */ /* 0x000e2200000e0000 */
[----:B------:R-:W-:Y:S01]  /*01b0*/  UISETP.NE.AND UP0, UPT, UR8, 0x3, UPT ;  /* 0x000000030800788c */ /* 0x000fe2000bf05270 */
[----:B------:R-:W-:Y:S01]  /*01c0*/  ISETP.NE.AND P2, PT, RZ, UR6, PT ;  /* 0x00000006ff007c0c */ /* 0x000fe2000bf45270 */
[----:B------:R-:W-:Y:S02]  /*01d0*/  UIADD3 UR10, UR6, -0x1, URZ ;  /* 0xffffffff060a7890 */ /* 0x000fe4000fffe03f */
[----:B------:R-:W-:Y:S02]  /*01e0*/  UISETP.EQ.OR UP0, UPT, UR8, URZ, !UP0 ;  /* 0x0000003f0800728c */ /* 0x000fe4000c702670 */
[----:B------:R-:W-:Y:S02]  /*01f0*/  UISETP.GE.U32.AND UP1, UPT, UR10, 0x2, UPT ;  /* 0x000000020a00788c */ /* 0x000fe4000bf26070 */
[----:B------:R-:W-:-:S04]  /*0200*/  UISETP.EQ.AND UP0, UPT, UR6, URZ, UP0 ;  /* 0x0000003f0600728c */ /* 0x000fc80008702270 */
[----:B------:R-:W-:-:S04]  /*0210*/  USEL UR13, URZ, 0x1, !UP0 ;  /* 0x000000013f0d7887 */ /* 0x000fc8000c000000 */
[----:B------:R-:W-:Y:S01]  /*0220*/  USEL UR13, UR13, 0x2, UP1 ;  /* 0x000000020d0d7887 */ /* 0x000fe20008800000 */
[----:B0-----:R-:W-:-:S13]  /*0230*/  ISETP.NE.AND P0, PT, R3, RZ, PT ;  /* 0x000000ff0300720c */ /* 0x001fda0003f05270 */
[----:B------:R-:W-:Y:S05]  /*0240*/  @P0 BRA `(.L_x_2) ;  /* 0x0000000000600947 */ /* 0x000fea0003800000 */
[----:B------:R-:W0:Y:S01]  /*0250*/  S2UR UR9, SR_CgaCtaId ;  /* 0x00000000000979c3 */ /* 0x000e220000008800 */
[----:B------:R-:W-:Y:S01]  /*0260*/  UMOV UR4, 0x400 ;  /* 0x0000040000047882 */ /* 0x000fe20000000000 */
[----:B------:R-:W-:Y:S01]  /*0270*/  UMOV UR5, 0x1 ;  /* 0x0000000100057882 */ /* 0x000fe20000000000 */
[----:B------:R-:W-:Y:S01]  /*0280*/  UMOV UR6, 0x4 ;  /* 0x0000000400067882 */ /* 0x000fe20000000000 */
[----:B------:R-:W-:Y:S01]  /*0290*/  ELECT P0, URZ, PT ;  /* 0x00000000003f782f */ /* 0x000fe20003800000 */
[----:B------:R-:W-:-:S04]  /*02a0*/  UIADD3 UR6, -UR6, 0x100000, URZ ;  /* 0x0010000006067890 */ /* 0x000fc8000fffe13f */
[----:B------:R-:W-:Y:S02]  /*02b0*/  USHF.L.U32 UR7, UR6, 0xb, URZ ;  /* 0x0000000b06077899 */ /* 0x000fe4000800063f */
[----:B------:R-:W-:Y:S02]  /*02c0*/  USHF.L.U32 UR6, UR6, 0x1, URZ ;  /* 0x0000000106067899 */ /* 0x000fe4000800063f */
[----:B0-----:R-:W-:Y:S02]  /*02d0*/  ULEA UR9, UR9, UR4, 0x18 ;  /* 0x0000000409097291 */ /* 0x001fe4000f8ec03f */
[----:B------:R-:W-:-:S04]  /*02e0*/  UIADD3 UR4, -UR5, 0x100000, URZ ;  /* 0x0010000005047890 */ /* 0x000fc8000fffe13f */
[----:B------:R-:W-:Y:S02]  /*02f0*/  USHF.L.U32 UR5, UR4, 0xb, URZ ;  /* 0x0000000b04057899 */ /* 0x000fe4000800063f */
[----:B------:R-:W-:Y:S01]  /*0300*/  USHF.L.U32 UR4, UR4, 0x1, URZ ;  /* 0x0000000104047899 */ /* 0x000fe2000800063f */
[----:B------:R-:W0:Y:S11]  /*0310*/  FENCE.VIEW.ASYNC.S ;  /* 0x00000000000073c6 */ /* 0x000e360000000000 */
[----:B0-----:R0:W1:Y:S01]  /*0320*/  SYNCS.EXCH.64 URZ, [UR9], UR4 ;  /* 0x00000004093f75b2 */ /* 0x0010620008000100 */
[----:B------:R0:W2:Y:S01]  /*0330*/  SYNCS.EXCH.64 URZ, [UR9+0x28], UR6 ;  /* 0x00002806093f75b2 */ /* 0x0000a20008000100 */
[----:B------:R0:W3:Y:S01]  /*0340*/  SYNCS.EXCH.64 URZ, [UR9+0x8], UR4 ;  /* 0x00000804093f75b2 */ /* 0x0000e20008000100 */
[----:B------:R0:W4:Y:S01]  /*0350*/  SYNCS.EXCH.64 URZ, [UR9+0x30], UR6 ;  /* 0x00003006093f75b2 */ /* 0x0001220008000100 */
[----:B------:R0:W0:Y:S01]  /*0360*/  SYNCS.EXCH.64 URZ, [UR9+0x10], UR4 ;  /* 0x00001004093f75b2 */ /* 0x0000220008000100 */
[----:B------:R0:W0:Y:S01]  /*0370*/  SYNCS.EXCH.64 URZ, [UR9+0x38], UR6 ;  /* 0x00003806093f75b2 */ /* 0x0000220008000100 */
[----:B------:R0:W0:Y:S01]  /*0380*/  SYNCS.EXCH.64 URZ, [UR9+0x18], UR4 ;  /* 0x00001804093f75b2 */ /* 0x0000220008000100 */
[----:B------:R0:W0:Y:S01]  /*0390*/  SYNCS.EXCH.64 URZ, [UR9+0x40], UR6 ;  /* 0x00004006093f75b2 */ /* 0x0000220008000100 */
[----:B------:R0:W0:Y:S01]  /*03a0*/  SYNCS.EXCH.64 URZ, [UR9+0x20], UR4 ;  /* 0x00002004093f75b2 */ /* 0x0000220008000100 */
[----:B------:R0:W0:Y:S01]  /*03b0*/  SYNCS.EXCH.64 URZ, [UR9+0x48], UR6 ;  /* 0x00004806093f75b2 */ /* 0x0000220008000100 */
[----:B------:R-:W-:Y:S01]  /*03c0*/  NOP ;  /* 0x0000000000007918 */ /* 0x000fe20000000000 */
.L_x_2:
[----:B------:R-:W-:Y:S01]  /*03d0*/  SHF.R.S32.HI R4, RZ, 0x1f, R5 ;  /* 0x0000001fff047819 */ /* 0x000fe20000011405 */
[----:B------:R-:W5:Y:S01]  /*03e0*/  SHFL.IDX PT, R0, R0, RZ, 0x1f ;  /* 0x00001fff00007589 */ /* 0x000f6200000e0000 */
[----:B------:R-:W-:Y:S01]  /*03f0*/  ELECT P0, URZ, PT ;  /* 0x00000000003f782f */ /* 0x000fe20003800000 */
[----:B0-----:R-:W0:Y:S01]  /*0400*/  S2UR UR9, SR_CTAID.X ;  /* 0x00000000000979c3 */ /* 0x001e220000002500 */
[----:B------:R-:W-:Y:S01]  /*0410*/  LEA.HI R4, R4, R5, RZ, 0x7 ;  /* 0x0000000504047211 */ /* 0x000fe200078f38ff */
[----:B------:R-:W1:Y:S01]  /*0420*/  S2R R2, SR_CTAID.Y ;  /* 0x0000000000027919 */ /* 0x000e620000002600 */
[----:B------:R-:W-:Y:S01]  /*0430*/  SHF.R.S32.HI R6, RZ, 0x1f, R3 ;  /* 0x0000001fff067819 */ /* 0x000fe20000011403 */
[----:B------:R-:W-:Y:S01]  /*0440*/  ULDC UR4, c[0x0][0x154] ;  /* 0x0000550000047ab9 */ /* 0x000fe20000000800 */
[----:B------:R-:W-:Y:S01]  /*0450*/  LOP3.LUT R4, R4, 0xffffff80, RZ, 0xc0, !PT ;  /* 0xffffff8004047812 */ /* 0x000fe200078ec0ff */
[----:B------:R-:W-:Y:S01]  /*0460*/  NOP ;  /* 0x0000000000007918 */ /* 0x000fe20000000000 */
[----:B------:R-:W-:Y:S01]  /*0470*/  LEA.HI R6, R6, R3, RZ, 0x2 ;  /* 0x0000000306067211 */ /* 0x000fe200078f10ff */
[----:B------:R-:W2:Y:S01]  /*0480*/  LDC R11, c[0x0][0x148] ;  /* 0x00005200ff0b7b82 */ /* 0x000ea20000000800 */
[----:B------:R-:W-:Y:S01]  /*0490*/  NOP ;  /* 0x0000000000007918 */ /* 0x000fe20000000000 */
[----:B------:R-:W-:Y:S01]  /*04a0*/  IMAD.IADD R4, R5, 0x1, -R4 ;  /* 0x0000000105047824 */ /* 0x000fe200078e0a04 */
[----:B------:R-:W-:-:S04]  /*04b0*/  LOP3.LUT R6, R6, 0x3ffffffc, RZ, 0xc0, !PT ;  /* 0x3ffffffc06067812 */ /* 0x000fc800078ec0ff */
[----:B------:R-:W-:Y:S01]  /*04c0*/  SHF.R.S32.HI R5, RZ, 0x1f, R4 ;  /* 0x0000001fff057819 */ /* 0x000fe20000011404 */
[----:B------:R-:W-:Y:S01]  /*04d0*/  IMAD.IADD R6, R3, 0x1, -R6 ;  /* 0x0000000103067824 */ /* 0x000fe200078e0a06 */
[----:B------:R-:W3:Y:S02]  /*04e0*/  LDC R8, c[0x0][0x144] ;  /* 0x00005100ff087b82 */ /* 0x000ee40000000800 */
[----:B------:R-:W-:Y:S02]  /*04f0*/  LEA.HI R5, R5, R4, RZ, 0x3 ;  /* 0x0000000405057211 */ /* 0x000fe400078f18ff */
[----:B-----5:R-:W-:Y:S02]  /*0500*/  ISETP.NE.OR P0, PT, R0, RZ, !P0 ;  /* 0x000000ff0000720c */ /* 0x020fe40004705670 */
[--C-:B------:R-:W-:Y:S02]  /*0510*/  SHF.R.S32.HI R0, RZ, 0x3, R5.reuse ;  /* 0x00000003ff007819 */ /* 0x100fe40000011405 */
[----:B------:R-:W-:-:S04]  /*0520*/  SHF.R.S32.HI R5, RZ, 0x1f, R5 ;  /* 0x0000001fff057819 */ /* 0x000fc80000011405 */
[----:B------:R-:W-:-:S04]  /*0530*/  LEA.HI R5, R5, R0, RZ, 0x2 ;  /* 0x0000000005057211 */ /* 0x000fc800078f10ff */
[----:B------:R-:W-:Y:S01]  /*0540*/  LOP3.LUT R5, R5, 0xfffffffc, RZ, 0xc0, !PT ;  /* 0xfffffffc05057812 */ /* 0x000fe200078ec0ff */
[----:B------:R-:W-:Y:S01]  /*0550*/  VOTEU.ALL UP0, P0 ;  /* 0x00000000003f7886 */ /* 0x000fe20000000000 */
[----:B-1----:R-:W-:Y:S01]  /*0560*/  I2FP.F32.U32 R7, R2 ;  /* 0x0000000200077245 */ /* 0x002fe20000201000 */
[----:B------:R-:W-:Y:S02]  /*0570*/  VOTEU.ALL UP1, P0 ;  /* 0x00000000003f7886 */ /* 0x000fe40000020000 */
[----:B------:R-:W-:Y:S01]  /*0580*/  IMAD.IADD R5, R0, 0x1, -R5 ;  /* 0x0000000100057824 */ /* 0x000fe200078e0a05 */
[----:B------:R-:W1:Y:S01]  /*0590*/  @!UP0 S2UR UR7, SR_CgaCtaId ;  /* 0x00000000000789c3 */ /* 0x000e620000008800 */
[----:B0-----:R-:W-:Y:S01]  /*05a0*/  I2FP.F32.U32 R0, UR9 ;  /* 0x0000000900007c45 */ /* 0x001fe20008201000 */
[----:B------:R-:W-:Y:S01]  /*05b0*/  FMUL R9, R7, UR4 ;  /* 0x0000000407097c20 */ /* 0x000fe20008400000 */
[----:B------:R-:W-:Y:S01]  /*05c0*/  IMAD R5, R6, 0x4, R5 ;  /* 0x0000000406057824 */ /* 0x000fe200078e0205 */
[----:B------:R-:W-:Y:S01]  /*05d0*/  ULDC UR4, c[0x0][0x150] ;  /* 0x0000540000047ab9 */ /* 0x000fe20000000800 */
[----:B------:R-:W-:Y:S01]  /*05e0*/  @!UP0 UMOV UR6, 0x400 ;  /* 0x0000040000068882 */ /* 0x000fe20000000000 */
[----:B------:R-:W-:Y:S01]  /*05f0*/  FMUL R7, R0, UR4 ;  /* 0x0000000400077c20 */ /* 0x000fe20008400000 */
[----:B------:R-:W-:Y:S01]  /*0600*/  IMAD.SHL.U32 R0, R5, 0x4, RZ ;  /* 0x0000000405007824 */ /* 0x000fe200078e00ff */
[----:B------:R-:W0:Y:S01]  /*0610*/  LDC R6, c[0x0][0x140] ;  /* 0x00005000ff067b82 */ /* 0x000e220000000800 */
[----:B------:R-:W5:Y:S01]  /*0620*/  F2I.U32.TRUNC.NTZ R9, R9 ;  /* 0x0000000900097305 */ /* 0x000f62000020f000 */
[----:B------:R-:W-:-:S02]  /*0630*/  UMOV UR4, 0x20 ;  /* 0x0000002000047882 */ /* 0x000fc40000000000 */
[----:B------:R-:W-:Y:S01]  /*0640*/  LOP3.LUT R10, R5, 0xc, R0, 0x78, !PT ;  /* 0x0000000c050a7812 */ /* 0x000fe200078e7800 */
[----:B------:R-:W-:-:S04]  /*0650*/  @!UP0 UIADD3 UR4, -UR4, 0x100000, URZ ;  /* 0x0010000004048890 */ /* 0x000fc8000fffe13f */
[----:B------:R-:W-:Y:S02]  /*0660*/  @!UP0 USHF.L.U32 UR5, UR4, 0xb, URZ ;  /* 0x0000000b04058899 */ /* 0x000fe4000800063f */
[----:B------:R-:W-:Y:S01]  /*0670*/  @!UP0 USHF.L.U32 UR4, UR4, 0x1, URZ ;  /* 0x0000000104048899 */ /* 0x000fe2000800063f */
[----:B------:R-:W4:Y:S01]  /*0680*/  F2I.U32.TRUNC.NTZ R7, R7 ;  /* 0x0000000700077305 */ /* 0x000f22000020f000 */
[----:B------:R0:W-:Y:S01]  /*0690*/  STL [R1+0x78], R10 ;  /* 0x0000780a01007387 */ /* 0x0001e20000100800 */
[----:B-----5:R-:W-:Y:S01]  /*06a0*/  IMAD.MOV R12, RZ, RZ, -R9 ;  /* 0x000000ffff0c7224 */ /* 0x020fe200078e0a09 */
[----:B-1----:R-:W-:Y:S01]  /*06b0*/  @!UP0 ULEA UR6, UR7, UR6, 0x18 ;  /* 0x0000000607068291 */ /* 0x002fe2000f8ec03f */
[----:B------:R-:W-:Y:S02]  /*06c0*/  VOTEU.ALL UP0, P0 ;  /* 0x00000000003f7886 */ /* 0x000fe40000000000 */
[----:B--2---:R-:W-:Y:S01]  /*06d0*/  IMAD R5, R11, R12, R2 ;  /* 0x0000000c0b057224 */ /* 0x004fe200078e0202 */
[----:B------:R-:W-:-:S02]  /*06e0*/  LOP3.LUT P0, RZ, R4, 0x7, RZ, 0xc0, !PT ;  /* 0x0000000704ff7812 */ /* 0x000fc4000780c0ff */
[----:B0-----:R-:W-:Y:S01]  /*06f0*/  ISETP.EQ.U32.AND P3, PT, R6, 0x1, PT ;  /* 0x000000010600780c */ /* 0x001fe20003f62070 */
[----:B----4-:R-:W-:Y:S01]  /*0700*/  IMAD.MOV R7, RZ, RZ, -R7 ;  /* 0x000000ffff077224 */ /* 0x010fe200078e0a07 */
[----:B------:R-:W-:Y:S02]  /*0710*/  ISETP.NE.AND P1, PT, R5, R10, PT ;  /* 0x0000000a0500720c */ /* 0x000fe40003f25270 */
[----:B------:R-:W-:Y:S01]  /*0720*/  ISETP.LT.U32.AND P0, PT, R10, 0x2, !P0 ;  /* 0x000000020a00780c */ /* 0x000fe20004701070 */
[----:B---3--:R-:W-:Y:S01]  /*0730*/  IMAD R0, R8, R7, UR9 ;  /* 0x0000000908007e24 */ /* 0x008fe2000f8e0207 */
[----:B------:R-:W0:Y:S02]  /*0740*/  FENCE.VIEW.ASYNC.S ;  /* 0x00000000000073c6 */ /* 0x000e240000000000 */
[----:B0-----:R0:W1:Y:S02]  /*0750*/  @!UP0 SYNCS.EXCH.64 URZ, [UR6+0x60], UR4 ;  /* 0x00006004063f85b2 */ /* 0x0010640008000100 */
[----:B------:R-:W-:-:S04]  /*0760*/  ISETP.EQ.OR P1, PT, R0, RZ, !P1 ;  /* 0x000000ff0000720c */ /* 0x000fc80004f22670 */
[----:B------:R-:W-:Y:S01]  /*0770*/  PLOP3.LUT P0, PT, P0, P1, PT, 0x80, 0x0 ;  /* 0x000000000000781c */ /* 0x000fe20000703070 */
[----:B------:R0:W2:Y:S01]  /*0780*/  @!UP1 SYNCS.EXCH.64 URZ, [UR6+0x68], UR4 ;  /* 0x00006804063f95b2 */ /* 0x0000a20008000100 */
[----:B------:R-:W-:Y:S01]  /*0790*/  NOP ;  /* 0x0000000000007918 */ /* 0x000fe20000000000 */
[----:B------:R-:W-:Y:S10]  /*07a0*/  @!P3 BRA `(.L_x_3) ;  /* 0x000000000008b947 */ /* 0x000ff40003800000 */
[----:B-12---:R-:W-:Y:S01]  /*07b0*/  UCGABAR_ARV ;  /* 0x00000000000079c7 */ /* 0x006fe20008000000 */
[----:B------:R-:W-:Y:S05]  /*07c0*/  BRA `(.L_x_4) ;  /* 0x0000000000047947 */ /* 0x000fea0003800000 */
.L_x_3:
[----:B-12---:R-:W-:Y:S01]  /*07d0*/  NOP ;  /* 0x0000000000007918 */ /* 0x006fe20000000000 */
.L_x_4:
[----:B------:R-:W1:Y:S01]  /*07e0*/  LDC R3, c[0x0][0x65c] ;  /* 0x00019700ff037b82 */ /* 0x000e620000000800 */
[----:B------:R-:W-:Y:S02]  /*07f0*/  IMAD.U32 R4, RZ, RZ, UR9 ;  /* 0x00000009ff047e24 */ /* 0x000fe4000f8e00ff */
[----:B------:R-:W-:Y:S01]  /*0800*/  IMAD.MOV.U32 R5, RZ, RZ, RZ ;  /* 0x000000ffff057224 */ /* 0x000fe200078e00ff */
[----:B-1----:R-:W-:-:S13]  /*0810*/  ISETP.NE.AND P4, PT, R3, 0x1, PT ;  /* 0x000000010300780c */ /* 0x002fda0003f85270 */
[----:B------:R-:W1:Y:S01]  /*0820*/  @P4 LDC R7, c[0x0][0x10] ;  /* 0x00000400ff074b82 */ /* 0x000e620000000800 */
[----:B------:R-:W-:Y:S02]  /*0830*/  @P4 IMAD.MOV.U32 R3, RZ, RZ, RZ ;  /* 0x000000ffff034224 */ /* 0x000fe400078e00ff */
[----:B------:R-:W-:-:S05]  /*0840*/  @P4 IMAD.MOV.U32 R13, RZ, RZ, RZ ;  /* 0x000000ffff0d4224 */ /* 0x000fca00078e00ff */
[----:B------:R-:W2:Y:S01]  /*0850*/  @!P4 LDC R9, c[0x0][0xc] ;  /* 0x00000300ff09cb82 */ /* 0x000ea20000000800 */
[----:B-1----:R-:W-:-:S04]  /*0860*/  @P4 IMAD.WIDE.U32 R6, R7, UR9, R2 ;  /* 0x0000000907064c25 */ /* 0x002fc8000f8e0002 */
[----:B------:R-:W-:Y:S02]  /*0870*/  @P4 IMAD.MOV.U32 R19, RZ, RZ, R6 ;  /* 0x000000ffff134224 */ /* 0x000fe400078e0006 */
[----:B------:R-:W-:Y:S02]  /*0880*/  @P4 IMAD.IADD R23, R7, 0x1, R13 ;  /* 0x0000000107174824 */ /* 0x000fe400078e020d */
[----:B--2---:R-:W-:-:S04]  /*0890*/  @!P4 IMAD.WIDE.U32 R4, R2, R9, R4 ;  /* 0x000000090204c225 */ /* 0x004fc800078e0004 */
[----:B------:R-:W-:Y:S02]  /*08a0*/  @!P4 IMAD.MOV.U32 R19, RZ, RZ, R4 ;  /* 0x000000ffff13c224 */ /* 0x000fe400078e0004 */
[----:B------:R-:W-:-:S03]  /*08b0*/  @!P4 IMAD.MOV.U32 R23, RZ, RZ, R5 ;  /* 0x000000ffff17c224 */ /* 0x000fc600078e0005 */
[----:B------:R1:W-:Y:S04]  /*08c0*/  STL [R1+0x80], R19 ;  /* 0x0000801301007387 */ /* 0x0003e80000100800 */
[----:B------:R1:W-:Y:S01]  /*08d0*/  STL [R1+0x7c], R23 ;  /* 0x00007c1701007387 */ /* 0x0003e20000100800 */
[----:B------:R-:W-:Y:S05]  /*08e0*/  @!P3 BRA `(.L_x_5) ;  /* 0x00000000000cb947 */ /* 0x000fea0003800000 */
[----:B------:R-:W-:Y:S01]  /*08f0*/  UCGABAR_WAIT ;  /* 0x0000000000007dc7 */ /* 0x000fe20008000000 */
[----:B------:R-:W-:Y:S01]  /*0900*/  CCTL.IVALL ;  /* 0x00000000ff00798f */ /* 0x000fe20002000000 */
[----:B------:R-:W-:Y:S05]  /*0910*/  BRA `(.L_x_6) ;  /* 0x0000000000047947 */ /* 0x000fea0003800000 */
.L_x_5:
[----:B------:R-:W-:Y:S06]  /*0920*/  BAR.SYNC.DEFER_BLOCKING 0x0 ;  /* 0x0000000000007b1d */ /* 0x000fec0000010000 */
.L_x_6:
[----:B------:R-:W-:Y:S05]  /*0930*/  @!P2 BRA `(.L_x_7) ;  /* 0x000000e4002ca947 */ /* 0x000fea0003800000 */
[----:B------:R-:W-:-:S06]  /*0940*/  UISETP.GT.U32.AND UP0, UPT, UR10, 0x1, UPT ;  /* 0x000000010a00788c */ /* 0x000fcc000bf04070 */
[----:B------:R-:W-:-:S13]  /*0950*/  PLOP3.LUT P1, PT, PT, PT, UP0, 0x80, 0x0 ;  /* 0x000000000000781c */ /* 0x000fda0003f2f008 */
[----:B0-----:R-:W-:Y:S05]  /*0960*/  @P1 EXIT ;  /* 0x000000000000194d */ /* 0x001fea0003800000 */
[----:B------:R-:W-:Y:S01]  /*0970*/  IMAD.MOV.U32 R6, RZ, RZ, -0x1 ;  /* 0xffffffffff067424 */ /* 0x000fe200078e00ff */
[----:B------:R-:W-:Y:S01]  /*0980*/  ULDC.64 UR4, c[0x0][0x650] ;  /* 0x0001940000047ab9 */ /* 0x000fe20000000a00 */
[----:B------:R-:W-:Y:S01]  /*0990*/  IMAD.MOV.U32 R5, RZ, RZ, -0x1 ;  /* 0xffffffffff057424 */ /* 0x000fe200078e00ff */
[----:B------:R-:W-:Y:S01]  /*09a0*/  ISETP.GE.U32.AND P1, PT, R19, UR4, PT ;  /* 0x0000000413007c0c */ /* 0x000fe2000bf26070 */
[----:B------:R-:W-:Y:S01]  /*09b0*/  UMOV UR22, 0xffffffff ;  /* 0xffffffff00167882 */ /* 0x000fe20000000000 */
[----:B------:R0:W-:Y:S01]  /*09c0*/  STL [R1+0x88], R6 ;  /* 0x0000880601007387 */ /* 0x0001e20000100800 */
[----:B------:R-:W-:Y:S02]  /*09d0*/  PRMT R4, RZ, 0x7610, R4 ;  /* 0x00007610ff047816 */ /* 0x000fe40000000004 */
[----:B------:R-:W-:Y:S01]  /*09e0*/  ISETP.GE.U32.AND.EX P1, PT, R23, UR5, PT, P1 ;  /* 0x0000000517007c0c */ /* 0x000fe2000bf26110 */
[----:B------:R0:W-:-:S12]  /*09f0*/  STL [R1+0x84], R5 ;  /* 0x0000840501007387 */ /* 0x0001d80000100800 */
[----:B0-----:R-:W-:Y:S05]  /*0a00*/  @P1 BRA `(.L_x_8) ;  /* 0x0000000400381947 */ /* 0x001fea0003800000 */
[----:B------:R-:W0:Y:S01]  /*0a10*/  LDC.64 R14, c[0x0][0x628] ;  /* 0x00018a00ff0e7b82 */ /* 0x000e220000000a00 */
[----:B------:R-:W-:Y:S02]  /*0a20*/  IMAD.MOV.U32 R4, RZ, RZ, R19 ;  /* 0x000000ffff047224 */ /* 0x000fe400078e0013 */
[----:B------:R-:W-:-:S05]  /*0a30*/  IMAD.MOV.U32 R5, RZ, RZ, R23 ;  /* 0x000000ffff057224 */ /* 0x000fca00078e0017 */
[----:B------:R-:W2:Y:S08]  /*0a40*/  LDC R10, c[0x0][0x630] ;  /* 0x00018c00ff0a7b82 */ /* 0x000eb00000000800 */
[----:B------:R-:W3:Y:S01]  /*0a50*/  LDC.64 R16, c[0x0][0x620] ;  /* 0x00018800ff107b82 */ /* 0x000ee20000000a00 */
[----:B0-----:R-:W-:-:S04]  /*0a60*/  ISETP.NE.U32.AND P1, PT, R14, RZ, PT ;  /* 0x000000ff0e00720c */ /* 0x001fc80003f25070 */
[----:B------:R-:W-:-:S13]  /*0a70*/  ISETP.NE.AND.EX P1, PT, R15, RZ, PT, P1 ;  /* 0x000000ff0f00720c */ /* 0x000fda0003f25310 */
[----:B--23--:R-:W-:Y:S05]  /*0a80*/  @!P1 BRA `(.L_x_9) ;  /* 0x0000000000289947 */ /* 0x00cfea0003800000 */
[----:B------:R-:W0:Y:S02]  /*0a90*/  LDC R9, c[0x0][0x634] ;  /* 0x00018d00ff097b82 */ /* 0x000e240000000800 */
[----:B0-----:R-:W-:-:S05]  /*0aa0*/  IADD3 R9, P1, R19, R9, RZ ;  /* 0x0000000913097210 */ /* 0x001fca0007f3e0ff */
[----:B------:R-:W-:-:S04]  /*0ab0*/  IMAD.X R13, RZ, RZ, R23, P1 ;  /* 0x000000ffff0d7224 */ /* 0x000fc800008e0617 */
[----:B------:R-:W-:-:S04]  /*0ac0*/  IMAD.WIDE.U32 R4, R13, R14, RZ ;  /* 0x0000000e0d047225 */ /* 0x000fc800078e00ff */
[----:B------:R-:W-:-:S04]  /*0ad0*/  IMAD.WIDE.U32 R6, P1, R9, R15, R4 ;  /* 0x0000000f09067225 */ /* 0x000fc80007820004 */
[----:B------:R-:W-:-:S04]  /*0ae0*/  IMAD.WIDE.U32 R4, R9, R14, RZ ;  /* 0x0000000e09047225 */ /* 0x000fc800078e00ff */
[----:B------:R-:W-:Y:S01]  /*0af0*/  IMAD.X R9, RZ, RZ, RZ, P1 ;  /* 0x000000ffff097224 */ /* 0x000fe200008e06ff */
[----:B------:R-:W-:Y:S01]  /*0b00*/  IADD3 RZ, P1, R5, R6, RZ ;  /* 0x0000000605ff7210 */ /* 0x000fe20007f3e0ff */
[----:B------:R-:W-:-:S04]  /*0b10*/  IMAD.MOV.U32 R8, RZ, RZ, R7 ;  /* 0x000000ffff087224 */ /* 0x000fc800078e0007 */
[----:B------:R-:W-:-:S08]  /*0b20*/  IMAD.WIDE.U32.X R4, R13, R15, R8, P1 ;  /* 0x0000000f0d047225 */ /* 0x000fd000008e0408 */
.L_x_9:
[----:B------:R-:W0:Y:S01]  /*0b30*/  LDC.64 R20, c[0x0][0x640] ;  /* 0x00019000ff147b82 */ /* 0x000e220000000a00 */
[-C--:B------:R-:W-:Y:S01]  /*0b40*/  SHF.R.U64 R22, R4, R10.reuse, R5 ;  /* 0x0000000a04167219 */ /* 0x080fe20000001205 */
[----:B------:R-:W-:Y:S01]  /*0b50*/  IMAD.MOV.U32 R4, RZ, RZ, R19 ;  /* 0x000000ffff047224 */ /* 0x000fe200078e0013 */
[----:B------:R-:W-:Y:S01]  /*0b60*/  SHF.R.U32.HI R3, RZ, R10, R5 ;  /* 0x0000000aff037219 */ /* 0x000fe20000011605 */
[----:B------:R-:W-:Y:S01]  /*0b70*/  IMAD.MOV.U32 R5, RZ, RZ, R23 ;  /* 0x000000ffff057224 */ /* 0x000fe200078e0017 */
[----:B------:R-:W-:Y:S01]  /*0b80*/  IADD3 R7, P1, RZ, -R22, RZ ;  /* 0x80000016ff077210 */ /* 0x000fe20007f3e0ff */
[----:B-1----:R-:W-:Y:S02]  /*0b90*/  IMAD R23, R11, R12, R2 ;  /* 0x0000000c0b177224 */ /* 0x002fe400078e0202 */
[----:B------:R-:W1:Y:S01]  /*0ba0*/  LDC R8, c[0x0][0x618] ;  /* 0x00018600ff087b82 */ /* 0x000e620000000800 */
[----:B------:R-:W-:Y:S02]  /*0bb0*/  IMAD.MOV.U32 R11, RZ, RZ, 0x1 ;  /* 0x00000001ff0b7424 */ /* 0x000fe400078e00ff */
[----:B------:R-:W-:-:S02]  /*0bc0*/  IMAD.X R3, RZ, RZ, ~R3, P1 ;  /* 0x000000ffff037224 */ /* 0x000fc400008e0e03 */
[----:B------:R-:W-:-:S03]  /*0bd0*/  IMAD.WIDE.U32 R4, R7, R16, R4 ;  /* 0x0000001007047225 */ /* 0x000fc600078e0004 */
[----:B------:R-:W2:Y:S01]  /*0be0*/  LDC R14, c[0x0][0x608] ;  /* 0x00018200ff0e7b82 */ /* 0x000ea20000000800 */
[----:B------:R-:W-:-:S04]  /*0bf0*/  IMAD R6, R3, R16, RZ ;  /* 0x0000001003067224 */ /* 0x000fc800078e02ff */
[----:B------:R-:W-:-:S03]  /*0c00*/  IMAD R3, R7, R17, R6 ;  /* 0x0000001107037224 */ /* 0x000fc600078e0206 */
[----:B------:R-:W3:Y:S01]  /*0c10*/  LDC R18, c[0x0][0x658] ;  /* 0x00019600ff127b82 */ /* 0x000ee20000000800 */
[----:B------:R-:W-:Y:S01]  /*0c20*/  IMAD.IADD R3, R5, 0x1, R3 ;  /* 0x0000000105037824 */ /* 0x000fe200078e0203 */
[----:B0-----:R-:W-:Y:S01]  /*0c30*/  ISETP.NE.U32.AND P1, PT, R20, RZ, PT ;  /* 0x000000ff1400720c */ /* 0x001fe20003f25070 */
[----:B------:R-:W-:-:S03]  /*0c40*/  IMAD.MOV.U32 R5, RZ, RZ, -0x1 ;  /* 0xffffffffff057424 */ /* 0x000fc600078e00ff */
[----:B------:R-:W-:Y:S02]  /*0c50*/  ISETP.NE.AND.EX P1, PT, R21, RZ, PT, P1 ;  /* 0x000000ff1500720c */ /* 0x000fe40003f25310 */
[----:B------:R-:W0:Y:S01]  /*0c60*/  LDC R13, c[0x0][0x600] ;  /* 0x00018000ff0d7b82 */ /* 0x000e220000000800 */
[-CC-:B-1----:R-:W-:Y:S02]  /*0c70*/  SHF.R.U64 R10, R4, R8.reuse, R3.reuse ;  /* 0x00000008040a7219 */ /* 0x182fe40000001203 */
[----:B------:R-:W-:-:S05]  /*0c80*/  SHF.R.U32.HI R3, RZ, R8, R3 ;  /* 0x00000008ff037219 */ /* 0x000fca0000011603 */
[----:B------:R-:W1:Y:S01]  /*0c90*/  LDC R15, c[0x0][0x648] ;  /* 0x00019200ff0f7b82 */ /* 0x000e620000000800 */
[-CC-:B--2---:R-:W-:Y:S02]  /*0ca0*/  SHF.R.U64 R19, R10, R14.reuse, R3.reuse ;  /* 0x0000000e0a137219 */ /* 0x184fe40000001203 */
[----:B------:R-:W-:-:S05]  /*0cb0*/  SHF.R.U32.HI R3, RZ, R14, R3 ;  /* 0x0000000eff037219 */ /* 0x000fca0000011603 */
[----:B------:R-:W2:Y:S01]  /*0cc0*/  LDC R17, c[0x0][0x638] ;  /* 0x00018e00ff117b82 */ /* 0x000ea20000000800 */
[-C--:B---3--:R-:W-:Y:S02]  /*0cd0*/  SHF.L.U32 R2, R5, R18.reuse, RZ ;  /* 0x0000001205027219 */ /* 0x088fe400000006ff */
[--C-:B------:R-:W-:Y:S02]  /*0ce0*/  SHF.R.U64 R12, R19, R18, R3.reuse ;  /* 0x00000012130c7219 */ /* 0x100fe40000001203 */
[----:B------:R-:W-:Y:S02]  /*0cf0*/  LOP3.LUT R8, RZ, R2, RZ, 0x33, !PT ;  /* 0x00000002ff087212 */ /* 0x000fe400078e33ff */
[----:B------:R-:W-:Y:S01]  /*0d00*/  SHF.R.U32.HI R3, RZ, R18, R3 ;  /* 0x00000012ff037219 */ /* 0x000fe20000011603 */
[----:B------:R-:W3:Y:S01]  /*0d10*/  LDC R16, c[0x0][0x610] ;  /* 0x00018400ff107b82 */ /* 0x000ee20000000800 */
[----:B------:R-:W-:Y:S01]  /*0d20*/  IMAD.MOV.U32 R2, RZ, RZ, R12 ;  /* 0x000000ffff027224 */ /* 0x000fe200078e000c */
[----:B------:R-:W-:Y:S06]  /*0d30*/  @!P1 BRA `(.L_x_10) ;  /* 0x0000000000289947 */ /* 0x000fec0003800000 */
[----:B------:R-:W4:Y:S02]  /*0d40*/  LDC R7, c[0x0][0x64c] ;  /* 0x00019300ff077b82 */ /* 0x000f240000000800 */
[----:B----4-:R-:W-:-:S05]  /*0d50*/  IADD3 R7, P1, R12, R7, RZ ;  /* 0x000000070c077210 */ /* 0x010fca0007f3e0ff */
        /* <DEDUP_REMOVED lines=8> */
.L_x_10:
[----:B-1----:R-:W-:Y:S01]  /*0de0*/  SHF.R.U64 R4, R2, R15, R3 ;  /* 0x0000000f02047219 */ /* 0x002fe20000001203 */
[----:B0-----:R-:W-:Y:S01]  /*0df0*/  VIADD R5, R13, 0xffffffff ;  /* 0xffffffff0d057836 */ /* 0x001fe20000000000 */
[----:B------:R-:W-:Y:S02]  /*0e00*/  SHF.L.U32 R2, R11, R18, RZ ;  /* 0x000000120b027219 */ /* 0x000fe400000006ff */
[----:B------:R-:W-:Y:S01]  /*0e10*/  LOP3.LUT R3, R19, R8, RZ, 0xc0, !PT ;  /* 0x0000000813037212 */ /* 0x000fe200078ec0ff */
[----:B------:R-:W-:Y:S01]  /*0e20*/  IMAD.MOV R6, RZ, RZ, -R4 ;  /* 0x000000ffff067224 */ /* 0x000fe200078e0a04 */
[----:B------:R-:W-:Y:S02]  /*0e30*/  SEL R0, R0, R23, !P4 ;  /* 0x0000001700007207 */ /* 0x000fe40006000000 */
[----:B------:R-:W-:Y:S01]  /*0e40*/  LOP3.LUT R5, R10, R5, RZ, 0xc0, !PT ;  /* 0x000000050a057212 */ /* 0x000fe200078ec0ff */
[----:B------:R-:W-:Y:S01]  /*0e50*/  IMAD R3, R2, R4, R3 ;  /* 0x0000000402037224 */ /* 0x000fe200078e0203 */
[----:B------:R-:W-:Y:S01]  /*0e60*/  R2UR UR22, R22 ;  /* 0x00000000161672ca */ /* 0x000fe200000e0000 */
[----:B--2---:R-:W-:-:S02]  /*0e70*/  IMAD R2, R6, R17, R12 ;  /* 0x0000001106027224 */ /* 0x004fc400078e020c */
[----:B---3--:R-:W-:Y:S02]  /*0e80*/  IMAD R0, R3, R16, R0 ;  /* 0x0000001003007224 */ /* 0x008fe400078e0200 */
[----:B------:R-:W-:Y:S02]  /*0e90*/  IMAD R3, R2, R13, R5 ;  /* 0x0000000d02037224 */ /* 0x000fe400078e0205 */
[----:B------:R-:W-:-:S03]  /*0ea0*/  IMAD.MOV.U32 R4, RZ, RZ, 0x1 ;  /* 0x00000001ff047424 */ /* 0x000fc600078e00ff */
[----:B------:R-:W-:Y:S02]  /*0eb0*/  SEL R2, R3, R0, !P4 ;  /* 0x0000000003027207 */ /* 0x000fe40006000000 */
[----:B------:R-:W-:-:S03]  /*0ec0*/  SEL R0, R0, R3, !P4 ;  /* 0x0000000300007207 */ /* 0x000fc60006000000 */
[----:B------:R0:W-:Y:S04]  /*0ed0*/  STL [R1+0x84], R2 ;  /* 0x0000840201007387 */ /* 0x0001e80000100800 */
[----:B------:R0:W-:Y:S02]  /*0ee0*/  STL [R1+0x88], R0 ;  /* 0x0000880001007387 */ /* 0x0001e40000100800 */
.L_x_8:
[----:B------:R-:W-:-:S08]  /*0ef0*/  NOP ;  /* 0x0000000000007918 */ /* 0x000fd00000000000 */
[----:B------:R-:W2:Y:S02]  /*0f00*/  USETMAXREG.TRY_ALLOC.CTAPOOL UP0, 0xe8 ;  /* 0x000000e8000079c8 */ /* 0x000ea40008000600 */
[----:B--2---:R-:W-:-:S13]  /*0f10*/  PLOP3.LUT P1, PT, PT, PT, UP0, 0x80, 0x0 ;  /* 0x000000000000781c */ /* 0x004fda0003f2f008 */
[----:B------:R-:W-:Y:S05]  /*0f20*/  @!P1 BRA `(.L_x_8) ;  /* 0xfffffffc00f09947 */ /* 0x000fea000383ffff */
[----:B------:R-:W-:Y:S01]  /*0f30*/  ULDC.64 UR4, c[0x0][0x598] ;  /* 0x0001660000047ab9 */ /* 0x000fe20000000a00 */
[----:B------:R-:W-:Y:S01]  /*0f40*/  ULDC.64 UR14, c[0x0][0x208] ;  /* 0x00008200000e7ab9 */ /* 0x000fe20000000a00 */
[----:B------:R-:W-:-:S04]  /*0f50*/  ISETP.NE.U32.AND P1, PT, RZ, UR4, PT ;  /* 0x00000004ff007c0c */ /* 0x000fc8000bf25070 */
[----:B------:R-:W-:-:S13]  /*0f60*/  ISETP.NE.AND.EX P1, PT, RZ, UR5, PT, P1 ;  /* 0x00000005ff007c0c */ /* 0x000fda000bf25310 */
[----:B------:R-:W-:Y:S05]  /*0f70*/  @!P1 BRA `(.L_x_11) ;  /* 0x0000000000209947 */ /* 0x000fea0003800000 */
[----:B0-----:R-:W0:Y:S02]  /*0f80*/  LDC.64 R2, c[0x0][0x598] ;  /* 0x00016600ff027b82 */ /* 0x001e240000000a00 */
[----:B0-----:R-:W2:Y:S02]  /*0f90*/  LDG.E.64 R2, desc[UR14][R2.64] ;  /* 0x0000000e02027981 */ /* 0x001ea4000c1e1b00 */
[----:B--2---:R-:W-:-:S04]  /*0fa0*/  ISETP.NE.U32.AND P1, PT, R2, RZ, PT ;  /* 0x000000ff0200720c */ /* 0x004fc80003f25070 */
[----:B------:R-:W-:-:S13]  /*0fb0*/  ISETP.NE.AND.EX P1, PT, R3, RZ, PT, P1 ;  /* 0x000000ff0300720c */ /* 0x000fda0003f25310 */
[----:B------:R-:W-:Y:S05]  /*0fc0*/  @!P1 BRA `(.L_x_11) ;  /* 0x00000000000c9947 */ /* 0x000fea0003800000 */
[----:B------:R-:W2:Y:S02]  /*0fd0*/  LD.E R2, desc[UR14][R2.64] ;  /* 0x0000000e02027980 */ /* 0x000ea4000c101900 */
[----:B--2---:R-:W-:Y:S01]  /*0fe0*/  R2UR UR20, R2 ;  /* 0x00000000021472ca */ /* 0x004fe200000e0000 */
[----:B------:R-:W-:-:S14]  /*0ff0*/  BRA `(.L_x_12) ;  /* 0x0000000000247947 */ /* 0x000fdc0003800000 */
.L_x_11:
[----:B------:R-:W-:Y:S02]  /*1000*/  ULDC.64 UR4, c[0x0][0x588] ;  /* 0x0001620000047ab9 */ /* 0x000fe40000000a00 */
[----:B------:R-:W-:-:S04]  /*1010*/  ISETP.NE.U32.AND P1, PT, RZ, UR4, PT ;  /* 0x00000004ff007c0c */ /* 0x000fc8000bf25070 */
[----:B------:R-:W-:-:S13]  /*1020*/  ISETP.NE.AND.EX P1, PT, RZ, UR5, PT, P1 ;  /* 0x00000005ff007c0c */ /* 0x000fda000bf25310 */
[----:B------:R-:W-:Y:S05]  /*1030*/  @!P1 BRA `(.L_x_13) ;  /* 0x0000000000109947 */ /* 0x000fea0003800000 */
[----:B0-----:R-:W0:Y:S02]  /*1040*/  LDC.64 R2, c[0x0][0x588] ;  /* 0x00016200ff027b82 */ /* 0x001e240000000a00 */
[----:B0-----:R-:W2:Y:S02]  /*1050*/  LDG.E R2, desc[UR14][R2.64] ;  /* 0x0000000e02027981 */ /* 0x001ea4000c1e1900 */
[----:B--2---:R-:W-:Y:S01]  /*1060*/  R2UR UR20, R2 ;  /* 0x00000000021472ca */ /* 0x004fe200000e0000 */
[----:B------:R-:W-:-:S14]  /*1070*/  BRA `(.L_x_12) ;  /* 0x0000000000047947 */ /* 0x000fdc0003800000 */
.L_x_13:
[----:B------:R-:W-:-:S05]  /*1080*/  ULDC UR20, c[0x0][0x580] ;  /* 0x0001600000147ab9 */ /* 0x000fca0000000800 */
.L_x_12:
[----:B------:R-:W-:Y:S02]  /*1090*/  ULDC.64 UR4, c[0x0][0x5a0] ;  /* 0x0001680000047ab9 */ /* 0x000fe40000000a00 */
        /* <DEDUP_REMOVED lines=11> */
.L_x_14:
        /* <DEDUP_REMOVED lines=8> */
.L_x_16:
[----:B------:R-:W-:-:S05]  /*11d0*/  ULDC UR21, c[0x0][0x584] ;  /* 0x0001610000157ab9 */ /* 0x000fca0000000800 */
.L_x_15:
[----:B------:R-:W-:-:S13]  /*11e0*/  LOP3.LUT P1, RZ, R4, 0xff, RZ, 0xc0, !PT ;  /* 0x000000ff04ff7812 */ /* 0x000fda000782c0ff */
[----:B------:R-:W-:Y:S05]  /*11f0*/  @!P1 EXIT ;  /* 0x000000000000994d */ /* 0x000fea0003800000 */
[----:B------:R-:W-:Y:S01]  /*1200*/  ULDC UR4, c[0x0][0x28c] ;  /* 0x0000a30000047ab9 */ /* 0x000fe20000000800 */
[----:B------:R-:W-:Y:S02]  /*1210*/  ULOP3.LUT UR23, UR13, 0x1, URZ, 0xfc, !UPT ;  /* 0x000000010d177892 */ /* 0x000fe4000f8efc3f */
[----:B------:R-:W-:-:S04]  /*1220*/  UIADD3 UR4, UR4, 0x3f, URZ ;  /* 0x0000003f04047890 */ /* 0x000fc8000fffe03f */
[----:B------:R-:W-:-:S04]  /*1230*/  USHF.R.S32.HI UR5, URZ, 0x1f, UR4 ;  /* 0x0000001f3f057899 */ /* 0x000fc80008011404 */
[----:B------:R-:W-:-:S03]  /*1240*/  ULEA.HI UR5, UR5, UR4, URZ, 0x6 ;  /* 0x0000000405057291 */ /* 0x000fc6000f8f303f */
[----:B------:R-:W-:Y:S01]  /*1250*/  UMOV UR4, URZ ;  /* 0x0000003f00047c82 */ /* 0x000fe20008000000 */
[----:B------:R-:W-:-:S03]  /*1260*/  USHF.R.S32.HI UR9, URZ, 0x6, UR5 ;  /* 0x000000063f097899 */ /* 0x000fc60008011405 */
[----:B------:R-:W-:-:S09]  /*1270*/  UMOV UR5, URZ ;  /* 0x0000003f00057c82 */ /* 0x000fd20008000000 */
.L_x_299:
[----:B0-----:R-:W0:Y:S01]  /*1280*/  S2R R0, SR_TID.X ;  /* 0x0000000000007919 */ /* 0x001e220000002100 */
[----:B--2---:R-:W2:Y:S01]  /*1290*/  S2UR UR17, SR_CgaCtaId ;  /* 0x00000000001179c3 */ /* 0x004ea20000008800 */
[----:B------:R-:W-:Y:S01]  /*12a0*/  UMOV UR16, 0x400 ;  /* 0x0000040000107882 */ /* 0x000fe20000000000 */
[----:B------:R-:W-:Y:S01]  /*12b0*/  UMOV UR6, URZ ;  /* 0x0000003f00067c82 */ /* 0x000fe20008000000 */
[----:B------:R-:W-:Y:S01]  /*12c0*/  STL [R1+0x74], RZ ;  /* 0x000074ff01007387 */ /* 0x000fe20000100800 */
[----:B------:R-:W-:Y:S01]  /*12d0*/  UMOV UR7, URZ ;  /* 0x0000003f00077c82 */ /* 0x000fe20008000000 */
[----:B------:R-:W-:Y:S01]  /*12e0*/  UMOV UR8, URZ ;  /* 0x0000003f00087c82 */ /* 0x000fe20008000000 */
[----:B------:R-:W-:Y:S01]  /*12f0*/  CS2R R4, SRZ ;  /* 0x0000000000047805 */ /* 0x000fe2000001ff00 */
[----:B------:R-:W-:Y:S01]  /*1300*/  STL [R1+0x70], RZ ;  /* 0x000070ff01007387 */ /* 0x000fe20000100800 */
[----:B---3--:R-:W3:Y:S01]  /*1310*/  LDC R2, c[0x0][0x28c] ;  /* 0x0000a300ff027b82 */ /* 0x008ee20000000800 */
[----:B------:R-:W-:-:S02]  /*1320*/  CS2R R6, SRZ ;  /* 0x0000000000067805 */ /* 0x000fc4000001ff00 */
[----:B------:R-:W-:Y:S01]  /*1330*/  CS2R R8, SRZ ;  /* 0x0000000000087805 */ /* 0x000fe2000001ff00 */
[----:B------:R-:W-:Y:S01]  /*1340*/  STL [R1+0x6c], RZ ;  /* 0x00006cff01007387 */ /* 0x000fe20000100800 */
[----:B------:R-:W-:Y:S02]  /*1350*/  CS2R R10, SRZ ;  /* 0x00000000000a7805 */ /* 0x000fe4000001ff00 */
[----:B------:R-:W-:Y:S02]  /*1360*/  CS2R R12, SRZ ;  /* 0x00000000000c7805 */ /* 0x000fe4000001ff00 */
[----:B------:R-:W-:Y:S01]  /*1370*/  CS2R R14, SRZ ;  /* 0x00000000000e7805 */ /* 0x000fe2000001ff00 */
[----:B------:R-:W-:Y:S01]  /*1380*/  STL [R1+0x68], RZ ;  /* 0x000068ff01007387 */ /* 0x000fe20000100800 */
[----:B------:R-:W-:Y:S02]  /*1390*/  CS2R R16, SRZ ;  /* 0x0000000000107805 */ /* 0x000fe4000001ff00 */
[----:B-1----:R-:W-:-:S02]  /*13a0*/  CS2R R18, SRZ ;  /* 0x0000000000127805 */ /* 0x002fc4000001ff00 */
[----:B------:R-:W-:Y:S01]  /*13b0*/  CS2R R20, SRZ ;  /* 0x0000000000147805 */ /* 0x000fe2000001ff00 */
[----:B------:R-:W-:Y:S01]  /*13c0*/  STL [R1+0x64], RZ ;  /* 0x000064ff01007387 */ /* 0x000fe20000100800 */
[----:B------:R-:W-:Y:S02]  /*13d0*/  CS2R R22, SRZ ;  /* 0x0000000000167805 */ /* 0x000fe4000001ff00 */
[----:B------:R-:W-:Y:S02]  /*13e0*/  CS2R R152, SRZ ;  /* 0x0000000000987805 */ /* 0x000fe4000001ff00 */
[----:B------:R-:W-:Y:S01]  /*13f0*/  CS2R R154, SRZ ;  /* 0x00000000009a7805 */ /* 0x000fe2000001ff00 */
[----:B------:R-:W-:Y:S01]  /*1400*/  STL [R1+0x60], RZ ;  /* 0x000060ff01007387 */ /* 0x000fe20000100800 */
[----:B------:R-:W-:Y:S02]  /*1410*/  CS2R R156, SRZ ;  /* 0x00000000009c7805 */ /* 0x000fe4000001ff00 */
[----:B------:R-:W-:-:S02]  /*1420*/  CS2R R158, SRZ ;  /* 0x00000000009e7805 */ /* 0x000fc4000001ff00 */
[----:B------:R-:W-:Y:S01]  /*1430*/  CS2R R160, SRZ ;  /* 0x0000000000a07805 */ /* 0x000fe2000001ff00 */
[----:B------:R-:W-:Y:S01]  /*1440*/  STL [R1+0x5c], RZ ;  /* 0x00005cff01007387 */ /* 0x000fe20000100800 */
[----:B------:R-:W-:Y:S02]  /*1450*/  CS2R R162, SRZ ;  /* 0x0000000000a27805 */ /* 0x000fe4000001ff00 */
[----:B------:R-:W-:Y:S02]  /*1460*/  CS2R R164, SRZ ;  /* 0x0000000000a47805 */ /* 0x000fe4000001ff00 */
[----:B------:R-:W-:Y:S02]  /*1470*/  CS2R R166, SRZ ;  /* 0x0000000000a67805 */ /* 0x000fe4000001ff00 */
[----:B0-----:R-:W-:Y:S01]  /*1480*/  LOP3.LUT R0, R0, 0x80, RZ, 0xc0, !PT ;  /* 0x0000008000007812 */ /* 0x001fe200078ec0ff */
[----:B------:R-:W-:Y:S01]  /*1490*/  STL [R1+0x58], RZ ;  /* 0x000058ff01007387 */ /* 0x000fe20000100800 */
[----:B---3--:R-:W-:-:S02]  /*14a0*/  ISETP.GE.AND P1, PT, R2, 0x1, PT ;  /* 0x000000010200780c */ /* 0x008fc40003f26270 */
[----:B------:R-:W-:Y:S02]  /*14b0*/  CS2R R2, SRZ ;  /* 0x0000000000027805 */ /* 0x000fe4000001ff00 */
[----:B------:R-:W-:Y:S01]  /*14c0*/  SHF.R.U32.HI R0, RZ, 0x7, R0 ;  /* 0x00000007ff007819 */ /* 0x000fe20000011600 */
[----:B------:R-:W-:Y:S01]  /*14d0*/  STL [R1+0x54], RZ ;  /* 0x000054ff01007387 */ /* 0x000fe20000100800 */
[----:B------:R-:W-:Y:S02]  /*14e0*/  CS2R R168, SRZ ;  /* 0x0000000000a87805 */ /* 0x000fe4000001ff00 */
[----:B------:R-:W-:Y:S02]  /*14f0*/  CS2R R170, SRZ ;  /* 0x0000000000aa7805 */ /* 0x000fe4000001ff00 */
[----:B------:R-:W-:Y:S01]  /*1500*/  CS2R R172, SRZ ;  /* 0x0000000000ac7805 */ /* 0x000fe2000001ff00 */
[----:B------:R-:W-:Y:S01]  /*1510*/  STL [R1+0x50], RZ ;  /* 0x000050ff01007387 */ /* 0x000fe20000100800 */
[----:B------:R-:W-:-:S02]  /*1520*/  CS2R R174, SRZ ;  /* 0x0000000000ae7805 */ /* 0x000fc4000001ff00 */
[----:B------:R-:W-:Y:S02]  /*1530*/  CS2R R176, SRZ ;  /* 0x0000000000b07805 */ /* 0x000fe4000001ff00 */
[----:B------:R-:W-:Y:S01]  /*1540*/  CS2R R178, SRZ ;  /* 0x0000000000b27805 */ /* 0x000fe2000001ff00 */
[----:B------:R-:W0:Y:S01]  /*1550*/  SHFL.IDX PT, R0, R0, RZ, 0x1f ;  /* 0x00001fff00007589 */ /* 0x000e2200000e0000 */
[----:B------:R-:W-:Y:S02]  /*1560*/  CS2R R180, SRZ ;  /* 0x0000000000b47805 */ /* 0x000fe4000001ff00 */
[----:B------:R-:W-:Y:S02]  /*1570*/  CS2R R182, SRZ ;  /* 0x0000000000b67805 */ /* 0x000fe4000001ff00 */
[----:B------:R-:W-:Y:S01]  /*1580*/  CS2R R184, SRZ ;  /* 0x0000000000b87805 */ /* 0x000fe2000001ff00 */
[----:B------:R1:W-:Y:S01]  /*1590*/  STL [R1+0x4c], RZ ;  /* 0x00004cff01007387 */ /* 0x0003e20000100800 */
[----:B------:R-:W-:-:S02]  /*15a0*/  CS2R R186, SRZ ;  /* 0x0000000000ba7805 */ /* 0x000fc4000001ff00 */
[----:B------:R-:W-:Y:S02]  /*15b0*/  CS2R R188, SRZ ;  /* 0x0000000000bc7805 */ /* 0x000fe4000001ff00 */
[----:B------:R-:W-:Y:S01]  /*15c0*/  CS2R R190, SRZ ;  /* 0x0000000000be7805 */ /* 0x000fe2000001ff00 */
[----:B------:R1:W-:Y:S01]  /*15d0*/  STL [R1+0x48], RZ ;  /* 0x000048ff01007387 */ /* 0x0003e20000100800 */
        /* <DEDUP_REMOVED lines=14> */
[----:B------:R-:W-:Y:S02]  /*16c0*/  CS2R R214, SRZ ;  /* 0x0000000000d67805 */ /* 0x000fe4000001ff00 */
[----:B0-----:R-:W-:Y:S01]  /*16d0*/  R2UR UR11, R0 ;  /* 0x00000000000b72ca */ /* 0x001fe200000e0000 */
[----:B------:R1:W-:Y:S01]  /*16e0*/  STL [R1+0x38], RZ ;  /* 0x000038ff01007387 */ /* 0x0003e20000100800 */
[----:B------:R-:W-:Y:S01]  /*16f0*/  IMAD.MOV.U32 R0, RZ, RZ, RZ ;  /* 0x000000ffff007224 */ /* 0x000fe200078e00ff */
[----:B------:R-:W-:Y:S02]  /*1700*/  CS2R R216, SRZ ;  /* 0x0000000000d87805 */ /* 0x000fe4000001ff00 */
[----:B------:R-:W-:Y:S01]  /*1710*/  CS2R R218, SRZ ;  /* 0x0000000000da7805 */ /* 0x000fe2000001ff00 */
[----:B------:R1:W-:Y:S01]  /*1720*/  STL [R1+0x34], RZ ;  /* 0x000034ff01007387 */ /* 0x0003e20000100800 */
[----:B------:R-:W-:-:S02]  /*1730*/  CS2R R220, SRZ ;  /* 0x0000000000dc7805 */ /* 0x000fc4000001ff00 */
[----:B------:R-:W-:Y:S02]  /*1740*/  CS2R R222, SRZ ;  /* 0x0000000000de7805 */ /* 0x000fe4000001ff00 */
[----:B------:R-:W-:Y:S01]  /*1750*/  CS2R R224, SRZ ;  /* 0x0000000000e07805 */ /* 0x000fe2000001ff00 */
[----:B------:R1:W-:Y:S01]  /*1760*/  STL [R1+0x30], RZ ;  /* 0x000030ff01007387 */ /* 0x0003e20000100800 */
[----:B------:R-:W-:Y:S01]  /*1770*/  IMAD.MOV.U32 R226, RZ, RZ, RZ ;  /* 0x000000ffffe27224 */ /* 0x000fe200078e00ff */
[----:B------:R-:W-:Y:S01]  /*1780*/  CS2R R88, SRZ ;  /* 0x0000000000587805 */ /* 0x000fe2000001ff00 */
[----:B------:R-:W-:Y:S01]  /*1790*/  IMAD.U32 R227, RZ, RZ, UR4 ;  /* 0x00000004ffe37e24 */ /* 0x000fe2000f8e00ff */
[----:B------:R1:W-:Y:S01]  /*17a0*/  STL [R1+0x2c], RZ ;  /* 0x00002cff01007387 */ /* 0x0003e20000100800 */
[----:B------:R-:W-:Y:S01]  /*17b0*/  ULEA.HI UR10, UR11, UR11, URZ, 0x1 ;  /* 0x0000000b0b0a7291 */ /* 0x000fe2000f8f083f */
[----:B------:R-:W-:Y:S02]  /*17c0*/  CS2R R90, SRZ ;  /* 0x00000000005a7805 */ /* 0x000fe4000001ff00 */
[----:B------:R-:W-:Y:S01]  /*17d0*/  CS2R R92, SRZ ;  /* 0x00000000005c7805 */ /* 0x000fe2000001ff00 */
[----:B------:R1:W-:Y:S01]  /*17e0*/  STL [R1+0x28], RZ ;  /* 0x000028ff01007387 */ /* 0x0003e20000100800 */
[----:B------:R-:W-:Y:S01]  /*17f0*/  ULOP3.LUT UR12, UR10, 0xffffe, URZ, 0xc0, !UPT ;  /* 0x000ffffe0a0c7892 */ /* 0x000fe2000f8ec03f */
[----:B------:R-:W-:Y:S01]  /*1800*/  CS2R R94, SRZ ;  /* 0x00000000005e7805 */ /* 0x000fe2000001ff00 */
[----:B--2---:R-:W-:Y:S01]  /*1810*/  ULEA UR10, UR17, UR16, 0x18 ;  /* 0x00000010110a7291 */ /* 0x004fe2000f8ec03f */
[----:B------:R1:W-:Y:S01]  /*1820*/  STL [R1+0x24], RZ ;  /* 0x000024ff01007387 */ /* 0x0003e20000100800 */
[----:B------:R-:W-:Y:S01]  /*1830*/  UIADD3 UR12, UR11, -UR12, URZ ;  /* 0x8000000c0b0c7290 */ /* 0x000fe2000fffe03f */
[----:B------:R-:W-:-:S02]  /*1840*/  CS2R R96, SRZ ;  /* 0x0000000000607805 */ /* 0x000fc4000001ff00 */
[----:B------:R-:W-:Y:S01]  /*1850*/  CS2R R98, SRZ ;  /* 0x0000000000627805 */ /* 0x000fe2000001ff00 */
[----:B------:R1:W-:Y:S01]  /*1860*/  STL [R1+0x20], RZ ;  /* 0x000020ff01007387 */ /* 0x0003e20000100800 */
[----:B------:R-:W-:Y:S01]  /*1870*/  ULEA UR12, UR12, UR10, 0xc ;  /* 0x0000000a0c0c7291 */ /* 0x000fe2000f8e603f */
[----:B------:R-:W-:Y:S02]  /*1880*/  CS2R R100, SRZ ;  /* 0x0000000000647805 */ /* 0x000fe4000001ff00 */
[----:B------:R-:W-:Y:S01]  /*1890*/  CS2R R102, SRZ ;  /* 0x0000000000667805 */ /* 0x000fe2000001ff00 */
[----:B------:R1:W-:Y:S01]  /*18a0*/  STL [R1+0x1c], RZ ;  /* 0x00001cff01007387 */ /* 0x0003e20000100800 */
[----:B------:R-:W-:Y:S01]  /*18b0*/  UIADD3 UR12, UR12, 0x100, URZ ;  /* 0x000001000c0c7890 */ /* 0x000fe2000fffe03f */
[----:B------:R-:W-:Y:S02]  /*18c0*/  CS2R R104, SRZ ;  /* 0x0000000000687805 */ /* 0x000fe4000001ff00 */
[----:B------:R-:W-:Y:S01]  /*18d0*/  CS2R R106, SRZ ;  /* 0x00000000006a7805 */ /* 0x000fe2000001ff00 */
[----:B------:R1:W-:Y:S01]  /*18e0*/  STL [R1+0x18], RZ ;  /* 0x000018ff01007387 */ /* 0x0003e20000100800 */
[----:B------:R-:W-:Y:S01]  /*18f0*/  USHF.R.U32.HI UR11, URZ, 0x4, UR12 ;  /* 0x000000043f0b7899 */ /* 0x000fe2000801160c */
[----:B------:R-:W-:-:S02]  /*1900*/  CS2R R108, SRZ ;  /* 0x00000000006c7805 */ /* 0x000fc4000001ff00 */
[----:B------:R-:W-:Y:S01]  /*1910*/  CS2R R110, SRZ ;  /* 0x00000000006e7805 */ /* 0x000fe2000001ff00 */
[----:B------:R1:W-:Y:S01]  /*1920*/  STL [R1+0x14], RZ ;  /* 0x000014ff01007387 */ /* 0x0003e20000100800 */
[----:B------:R-:W-:Y:S01]  /*1930*/  ULOP3.LUT UR11, UR11, 0x3fff, URZ, 0xc0, !UPT ;  /* 0x00003fff0b0b7892 */ /* 0x000fe2000f8ec03f */
[----:B------:R-:W-:Y:S01]  /*1940*/  CS2R R112, SRZ ;  /* 0x0000000000707805 */ /* 0x000fe2000001ff00 */
[----:B------:R-:W-:Y:S01]  /*1950*/  UMOV UR12, UR5 ;  /* 0x00000005000c7c82 */ /* 0x000fe20008000000 */
        /* <DEDUP_REMOVED lines=16> */
[----:B------:R1:W-:Y:S01]  /*1a60*/  STL [R1], RZ ;  /* 0x000000ff01007387 */ /* 0x0003e20000100800 */
[----:B------:R-:W-:Y:S02]  /*1a70*/  CS2R R138, SRZ ;  /* 0x00000000008a7805 */ /* 0x000fe4000001ff00 */
[----:B------:R-:W-:Y:S02]  /*1a80*/  CS2R R140, SRZ ;  /* 0x00000000008c7805 */ /* 0x000fe4000001ff00 */
[----:B------:R-:W-:Y:S02]  /*1a90*/  CS2R R142, SRZ ;  /* 0x00000000008e7805 */ /* 0x000fe4000001ff00 */
[----:B------:R-:W-:-:S02]  /*1aa0*/  CS2R R144, SRZ ;  /* 0x0000000000907805 */ /* 0x000fc4000001ff00 */
[----:B------:R-:W-:Y:S02]  /*1ab0*/  CS2R R146, SRZ ;  /* 0x0000000000927805 */ /* 0x000fe4000001ff00 */
[----:B------:R-:W-:Y:S02]  /*1ac0*/  CS2R R148, SRZ ;  /* 0x0000000000947805 */ /* 0x000fe4000001ff00 */
[----:B------:R-:W-:Y:S02]  /*1ad0*/  CS2R R150, SRZ ;  /* 0x0000000000967805 */ /* 0x000fe4000001ff00 */
[----:B------:R-:W-:Y:S02]  /*1ae0*/  CS2R R24, SRZ ;  /* 0x0000000000187805 */ /* 0x000fe4000001ff00 */
[----:B------:R-:W-:Y:S02]  /*1af0*/  CS2R R26, SRZ ;  /* 0x00000000001a7805 */ /* 0x000fe4000001ff00 */
[----:B----4-:R-:W-:-:S02]  /*1b00*/  CS2R R28, SRZ ;  /* 0x00000000001c7805 */ /* 0x010fc4000001ff00 */
[----:B------:R-:W-:Y:S02]  /*1b10*/  CS2R R30, SRZ ;  /* 0x00000000001e7805 */ /* 0x000fe4000001ff00 */
[----:B------:R-:W-:Y:S02]  /*1b20*/  CS2R R32, SRZ ;  /* 0x0000000000207805 */ /* 0x000fe4000001ff00 */
        /* <DEDUP_REMOVED lines=26> */
[----:B------:R-:W-:Y:S01]  /*1cd0*/  CS2R R86, SRZ ;  /* 0x0000000000567805 */ /* 0x000fe2000001ff00 */
[----:B-1----:R-:W-:Y:S06]  /*1ce0*/  @!P1 BRA `(.L_x_17) ;  /* 0x0000001000889947 */ /* 0x002fec0003800000 */
[----:B------:R-:W-:-:S06]  /*1cf0*/  UISETP.NE.AND UP0, UPT, UR23, 0x3, UPT ;  /* 0x000000031700788c */ /* 0x000fcc000bf05270 */
[----:B------:R-:W-:-:S13]  /*1d00*/  PLOP3.LUT P2, PT, PT, PT, UP0, 0x80, 0x0 ;  /* 0x000000000000781c */ /* 0x000fda0003f4f008 */
[----:B------:R-:W-:Y:S05]  /*1d10*/  @!P2 BRA `(.L_x_18) ;  /* 0x000000000004a947 */ /* 0x000fea0003800000 */
[----:B------:R-:W-:Y:S01]  /*1d20*/  BPT.TRAP 0x1 ;  /* 0x000000040000795c */ /* 0x000fe20000300000 */
.L_x_18:
[----:B------:R-:W-:Y:S01]  /*1d30*/  ULEA UR6, UR5, UR10, 0x3 ;  /* 0x0000000a05067291 */ /* 0x000fe2000f8e183f */
[----:B------:R-:W-:-:S05]  /*1d40*/  IMAD.U32 R0, RZ, RZ, UR4 ;  /* 0x00000004ff007e24 */ /* 0x000fca000f8e00ff */
[----:B------:R-:W-:-:S04]  /*1d50*/  SHF.L.U32 R0, R0, 0x1f, RZ ;  /* 0x0000001f00007819 */ /* 0x000fc800000006ff */
[----:B------:R0:W1:Y:S01]  /*1d60*/  SYNCS.PHASECHK.TRANS64.TRYWAIT P1, [UR6], R0 ;  /* 0x00000000ff0075a7 */ /* 0x0000620008020146 */
[----:B------:R-:W-:Y:S05]  /*1d70*/  @!P2 BRA `(.L_x_19) ;  /* 0x000000000004a947 */ /* 0x000fea0003800000 */
[----:B------:R-:W-:Y:S01]  /*1d80*/  BPT.TRAP 0x1 ;  /* 0x000000040000795c */ /* 0x000fe20000300000 */
.L_x_19:
[----:B-1----:R-:W-:Y:S05]  /*1d90*/  @P1 BRA `(.L_x_20) ;  /* 0x0000000000081947 */ /* 0x002fea0003800000 */
[----:B------:R-:W1:Y:S02]  /*1da0*/  SYNCS.PHASECHK.TRANS64.TRYWAIT P1, [UR6], R0 ;  /* 0x00000000ff0075a7 */ /* 0x000e640008020146 */
[----:B-1----:R-:W-:Y:S05]  /*1db0*/  @!P1 BRA `(.L_x_21) ;  /* 0x000000e400c89947 */ /* 0x002fea0003800000 */
.L_x_20:
[----:B------:R-:W-:Y:S01]  /*1dc0*/  UIADD3 UR6, UR10, 0x14100, URZ ;  /* 0x000141000a067890 */ /* 0x000fe2000fffe03f */
[----:B------:R-:W-:Y:S01]  /*1dd0*/  WARPGROUP.ARRIVE ;  /* 0x00000000000079c5 */ /* 0x000fe20000000000 */
[----:B------:R-:W-:Y:S01]  /*1de0*/  ULOP3.LUT UR7, UR11, 0x10000, URZ, 0xfc, !UPT ;  /* 0x000100000b077892 */ /* 0x000fe2000f8efc3f */
[----:B------:R2:W-:Y:S01]  /*1df0*/  STL [R1+0x74], RZ ;  /* 0x000074ff01007387 */ /* 0x0005e20000100800 */
[----:B------:R-:W-:Y:S01]  /*1e00*/  USHF.R.U32.HI UR6, URZ, 0x4, UR6 ;  /* 0x000000043f067899 */ /* 0x000fe20008011606 */
[----:B01----:R-:W-:Y:S01]  /*1e10*/  IMAD.MOV.U32 R0, RZ, RZ, RZ ;  /* 0x000000ffff007224 */ /* 0x003fe200078e00ff */
[----:B------:R-:W-:Y:S01]  /*1e20*/  ULEA UR7, UR5, UR7, 0xa ;  /* 0x0000000705077291 */ /* 0x000fe2000f8e503f */
[----:B------:R2:W-:Y:S01]  /*1e30*/  STL [R1+0x70], RZ ;  /* 0x000070ff01007387 */ /* 0x0005e20000100800 */
[----:B------:R-:W-:Y:S01]  /*1e40*/  ULOP3.LUT UR6, UR6, 0x3fff, URZ, 0xc0, !UPT ;  /* 0x00003fff06067892 */ /* 0x000fe2000f8ec03f */
[----:B------:R-:W-:Y:S01]  /*1e50*/  CS2R R2, SRZ ;  /* 0x0000000000027805 */ /* 0x000fe2000001ff00 */
[----:B------:R-:W-:Y:S01]  /*1e60*/  UMOV UR17, 0x80000020 ;  /* 0x8000002000117882 */ /* 0x000fe20000000000 */
[----:B------:R-:W-:Y:S01]  /*1e70*/  UMOV UR19, 0x80000020 ;  /* 0x8000002000137882 */ /* 0x000fe20000000000 */
[----:B------:R-:W-:Y:S01]  /*1e80*/  ULOP3.LUT UR6, UR6, 0x10000, URZ, 0xfc, !UPT ;  /* 0x0001000006067892 */ /* 0x000fe2000f8efc3f */
[----:B------:R2:W-:Y:S01]  /*1e90*/  STL [R1+0x6c], RZ ;  /* 0x00006cff01007387 */ /* 0x0005e20000100800 */
[----:B------:R-:W-:Y:S01]  /*1ea0*/  UMOV UR16, UR7 ;  /* 0x0000000700107c82 */ /* 0x000fe20008000000 */
[----:B------:R-:W-:Y:S01]  /*1eb0*/  CS2R R4, SRZ ;  /* 0x0000000000047805 */ /* 0x000fe2000001ff00 */
[----:B------:R-:W-:Y:S01]  /*1ec0*/  ULEA UR8, UR5, UR6, 0x9 ;  /* 0x0000000605087291 */ /* 0x000fe2000f8e483f */
[----:B------:R2:W-:Y:S01]  /*1ed0*/  STL [R1+0x68], RZ ;  /* 0x000068ff01007387 */ /* 0x0005e20000100800 */
[----:B------:R-:W-:Y:S01]  /*1ee0*/  CS2R R6, SRZ ;  /* 0x0000000000067805 */ /* 0x000fe2000001ff00 */
[----:B------:R-:W-:Y:S01]  /*1ef0*/  UMOV UR6, 0x2 ;  /* 0x0000000200067882 */ /* 0x000fe20000000000 */
[----:B------:R-:W-:Y:S01]  /*1f00*/  CS2R R8, SRZ ;  /* 0x0000000000087805 */ /* 0x000fe2000001ff00 */
[----:B------:R2:W-:Y:S01]  /*1f10*/  STL [R1+0x64], RZ ;  /* 0x000064ff01007387 */ /* 0x0005e20000100800 */
[----:B------:R-:W-:Y:S01]  /*1f20*/  CS2R R10, SRZ ;  /* 0x00000000000a7805 */ /* 0x000fe2000001ff00 */
[----:B------:R-:W-:Y:S01]  /*1f30*/  UMOV UR18, UR8 ;  /* 0x0000000800127c82 */ /* 0x000fe20008000000 */
[----:B------:R-:W-:Y:S01]  /*1f40*/  CS2R R12, SRZ ;  /* 0x00000000000c7805 */ /* 0x000fe2000001ff00 */
[----:B------:R-:W-:Y:S01]  /*1f50*/  QGMMA.64x128x32.F32.E5M2.E5M2 R88, gdesc[UR16], RZ, !UPT ;  /* 0x01e00000105879f3 */ /* 0x000fe2000c7038ff */
[----:B------:R-:W-:Y:S01]  /*1f60*/  UIADD3 UR16, UR7, 0x200, URZ ;  /* 0x0000020007107890 */ /* 0x000fe2000fffe03f */
[----:B------:R2:W-:Y:S01]  /*1f70*/  STL [R1+0x60], RZ ;  /* 0x000060ff01007387 */ /* 0x0005e20000100800 */
[----:B------:R-:W-:Y:S01]  /*1f80*/  UMOV UR17, 0x80000020 ;  /* 0x8000002000117882 */ /* 0x000fe20000000000 */
[----:B------:R-:W-:-:S02]  /*1f90*/  CS2R R14, SRZ ;  /* 0x00000000000e7805 */ /* 0x000fc4000001ff00 */
[----:B------:R-:W-:Y:S01]  /*1fa0*/  CS2R R16, SRZ ;  /* 0x0000000000107805 */ /* 0x000fe2000001ff00 */
[----:B------:R2:W-:Y:S01]  /*1fb0*/  STL [R1+0x5c], RZ ;  /* 0x00005cff01007387 */ /* 0x0005e20000100800 */
[----:B------:R-:W-:Y:S02]  /*1fc0*/  CS2R R18, SRZ ;  /* 0x0000000000127805 */ /* 0x000fe4000001ff00 */
[----:B------:R-:W-:Y:S02]  /*1fd0*/  CS2R R20, SRZ ;  /* 0x0000000000147805 */ /* 0x000fe4000001ff00 */
[----:B------:R-:W-:Y:S01]  /*1fe0*/  CS2R R22, SRZ ;  /* 0x0000000000167805 */ /* 0x000fe2000001ff00 */
[----:B------:R2:W-:Y:S01]  /*1ff0*/  STL [R1+0x58], RZ ;  /* 0x000058ff01007387 */ /* 0x0005e20000100800 */
[----:B------:R-:W-:Y:S01]  /*2000*/  CS2R R152, SRZ ;  /* 0x0000000000987805 */ /* 0x000fe2000001ff00 */
[----:B------:R-:W-:Y:S01]  /*2010*/  QGMMA.64x128x32.F32.E5M2.E5M2 R24, gdesc[UR16], RZ, !UPT ;  /* 0x01e00000101879f3 */ /* 0x000fe2000c7038ff */
[----:B------:R-:W-:Y:S01]  /*2020*/  UIADD3 UR16, UR7, 0x2, URZ ;  /* 0x0000000207107890 */ /* 0x000fe2000fffe03f */
[----:B------:R2:W-:Y:S01]  /*2030*/  STL [R1+0x54], RZ ;  /* 0x000054ff01007387 */ /* 0x0005e20000100800 */
[----:B------:R-:W-:Y:S01]  /*2040*/  UIADD3 UR18, UR8, 0x2, URZ ;  /* 0x0000000208127890 */ /* 0x000fe2000fffe03f */
[----:B------:R-:W-:Y:S01]  /*2050*/  CS2R R154, SRZ ;  /* 0x00000000009a7805 */ /* 0x000fe2000001ff00 */
[----:B------:R-:W-:Y:S01]  /*2060*/  UMOV UR17, 0x80000020 ;  /* 0x8000002000117882 */ /* 0x000fe20000000000 */
        /* <DEDUP_REMOVED lines=9> */
[----:B------:R-:W-:Y:S02]  /*2100*/  CS2R R166, SRZ ;  /* 0x0000000000a67805 */ /* 0x000fe4000001ff00 */
        /* <DEDUP_REMOVED lines=39> */
[----:B------:R-:W-:-:S03]  /*2380*/  IMAD.MOV.U32 R226, RZ, RZ, RZ ;  /* 0x000000ffffe27224 */ /* 0x000fc600078e00ff */
[----:B------:R2:W-:Y:S04]  /*2390*/  STL [R1+0x1c], RZ ;  /* 0x00001cff01007387 */ /* 0x0005e80000100800 */
[----:B------:R2:W-:Y:S04]  /*23a0*/  STL [R1+0x18], RZ ;  /* 0x000018ff01007387 */ /* 0x0005e80000100800 */
[----:B------:R2:W-:Y:S04]  /*23b0*/  STL [R1+0x14], RZ ;  /* 0x000014ff01007387 */ /* 0x0005e80000100800 */
[----:B------:R2:W-:Y:S04]  /*23c0*/  STL [R1+0x10], RZ ;  /* 0x000010ff01007387 */ /* 0x0005e80000100800 */
[----:B------:R2:W-:Y:S04]  /*23d0*/  STL [R1+0xc], RZ ;  /* 0x00000cff01007387 */ /* 0x0005e80000100800 */
[----:B------:R2:W-:Y:S04]  /*23e0*/  STL [R1+0x8], RZ ;  /* 0x000008ff01007387 */ /* 0x0005e80000100800 */
[----:B------:R2:W-:Y:S04]  /*23f0*/  STL [R1+0x4], RZ ;  /* 0x000004ff01007387 */ /* 0x0005e80000100800 */
[----:B------:R2:W-:Y:S01]  /*2400*/  STL [R1], RZ ;  /* 0x000000ff01007387 */ /* 0x0005e20000100800 */
[----:B------:R-:W-:Y:S01]  /*2410*/  QGMMA.64x128x32.F32.E5M2.E5M2 R88, gdesc[UR16], R88 ;  /* 0x01e00000105879f3 */ /* 0x000fe20008703858 */
[----:B------:R-:W-:Y:S01]  /*2420*/  UIADD3 UR16, UR7, 0x202, URZ ;  /* 0x0000020207107890 */ /* 0x000fe2000fffe03f */
[----:B------:R-:W-:-:S02]  /*2430*/  UMOV UR17, 0x80000020 ;  /* 0x8000002000117882 */ /* 0x000fc40000000000 */
[----:B------:R-:W-:Y:S02]  /*2440*/  ULDC UR7, c[0x0][0x50c] ;  /* 0x0001430000077ab9 */ /* 0x000fe40000000800 */
[----:B------:R-:W-:-:S04]  /*2450*/  UISETP.NE.AND UP0, UPT, UR7, 0x2, UPT ;  /* 0x000000020700788c */ /* 0x000fc8000bf05270 */
[----:B------:R-:W-:Y:S02]  /*2460*/  USEL UR7, URZ, 0x1, UP0 ;  /* 0x000000013f077887 */ /* 0x000fe40008000000 */
[----:B------:R-:W-:Y:S04]  /*2470*/  QGMMA.64x128x32.F32.E5M2.E5M2 R24, gdesc[UR16], R24, gsb0 ;  /* 0x01e00000101879f3 */ /* 0x000fe80008003818 */
[----:B------:R-:W-:-:S13]  /*2480*/  ISETP.NE.AND P1, PT, RZ, UR7, PT ;  /* 0x00000007ff007c0c */ /* 0x000fda000bf25270 */
[----:B--2---:R-:W-:Y:S05]  /*2490*/  @!P1 BRA `(.L_x_22) ;  /* 0x0000000800809947 */ /* 0x004fea0003800000 */
[----:B------:R-:W-:Y:S02]  /*24a0*/  WARPGROUP.DEPBAR.LE gsb0, 0x0 ;  /* 0x00008000000079c5 */ /* 0x000fe40000010000 */
[----:B------:R-:W-:-:S01]  /*24b0*/  FADD R227, RZ, R58 ;  /* 0x0000003affe37221 */ /* 0x000fc20000000000 */
[----:B------:R-:W-:Y:S01]  /*24c0*/  FADD R226, RZ, R88 ;  /* 0x00000058ffe27221 */ /* 0x000fe20000000000 */
[----:B------:R-:W-:-:S01]  /*24d0*/  FADD R225, RZ, R89 ;  /* 0x00000059ffe17221 */ /* 0x000fc20000000000 */
[----:B------:R-:W-:Y:S01]  /*24e0*/  FADD R224, RZ, R90 ;  /* 0x0000005affe07221 */ /* 0x000fe20000000000 */
[----:B------:R-:W-:-:S01]  /*24f0*/  FADD R223, RZ, R91 ;  /* 0x0000005bffdf7221 */ /* 0x000fc20000000000 */
[----:B------:R0:W-:Y:S01]  /*2500*/  STL [R1], R227 ;  /* 0x000000e301007387 */ /* 0x0001e20000100800 */
[----:B------:R-:W-:-:S01]  /*2510*/  FADD R222, RZ, R92 ;  /* 0x0000005cffde7221 */ /* 0x000fc20000000000 */
[----:B------:R-:W-:Y:S01]  /*2520*/  FADD R221, RZ, R93 ;  /* 0x0000005dffdd7221 */ /* 0x000fe20000000000 */
[----:B------:R-:W-:-:S01]  /*2530*/  FADD R220, RZ, R94 ;  /* 0x0000005effdc7221 */ /* 0x000fc20000000000 */
[----:B------:R-:W-:Y:S01]  /*2540*/  FADD R219, RZ, R95 ;  /* 0x0000005fffdb7221 */ /* 0x000fe20000000000 */
[----:B------:R-:W-:-:S01]  /*2550*/  FADD R218, RZ, R96 ;  /* 0x00000060ffda7221 */ /* 0x000fc20000000000 */
[----:B------:R-:W-:Y:S01]  /*2560*/  FADD R217, RZ, R97 ;  /* 0x00000061ffd97221 */ /* 0x000fe20000000000 */
[----:B------:R-:W-:-:S01]  /*2570*/  FADD R216, RZ, R98 ;  /* 0x00000062ffd87221 */ /* 0x000fc20000000000 */
[----:B------:R-:W-:Y:S01]  /*2580*/  FADD R215, RZ, R99 ;  /* 0x00000063ffd77221 */ /* 0x000fe20000000000 */
[----:B------:R-:W-:-:S01]  /*2590*/  FADD R214, RZ, R100 ;  /* 0x00000064ffd67221 */ /* 0x000fc20000000000 */
[----:B0-----:R-:W-:Y:S01]  /*25a0*/  FADD R227, RZ, R59 ;  /* 0x0000003bffe37221 */ /* 0x001fe20000000000 */
[----:B------:R-:W-:-:S01]  /*25b0*/  FADD R213, RZ, R101 ;  /* 0x00000065ffd57221 */ /* 0x000fc20000000000 */
[----:B------:R-:W-:Y:S01]  /*25c0*/  FADD R212, RZ, R102 ;  /* 0x00000066ffd47221 */ /* 0x000fe20000000000 */
[----:B------:R-:W-:-:S01]  /*25d0*/  FADD R211, RZ, R103 ;  /* 0x00000067ffd37221 */ /* 0x000fc20000000000 */
[----:B------:R-:W-:Y:S01]  /*25e0*/  FADD R210, RZ, R104 ;  /* 0x00000068ffd27221 */ /* 0x000fe20000000000 */
[----:B------:R0:W-:Y:S01]  /*25f0*/  STL [R1+0x4], R227 ;  /* 0x000004e301007387 */ /* 0x0001e20000100800 */
        /* <DEDUP_REMOVED lines=93> */
[----:B------:R-:W-:Y:S01]  /*2bd0*/  UMOV UR6, URZ ;  /* 0x0000003f00067c82 */ /* 0x000fe20008000000 */
[----:B0-----:R-:W-:-:S05]  /*2be0*/  FADD R227, RZ, R66 ;  /* 0x00000042ffe37221 */ /* 0x001fca0000000000 */
[----:B------:R0:W-:Y:S02]  /*2bf0*/  STL [R1+0x20], R227 ;  /* 0x000020e301007387 */ /* 0x0001e40000100800 */
        /* <DEDUP_REMOVED lines=42> */
.L_x_22:
[----:B------:R-:W-:-:S04]  /*2ea0*/  UIADD3 UR12, UR5, 0x1, URZ ;  /* 0x00000001050c7890 */ /* 0x000fc8000fffe03f */
[----:B------:R-:W-:-:S04]  /*2eb0*/  UISETP.NE.AND UP0, UPT, UR12, 0x5, UPT ;  /* 0x000000050c00788c */ /* 0x000fc8000bf05270 */
[----:B------:R-:W-:Y:S02]  /*2ec0*/  USEL UR8, URZ, 0x1, UP0 ;  /* 0x000000013f087887 */ /* 0x000fe40008000000 */
[----:B------:R-:W-:Y:S02]  /*2ed0*/  USEL UR12, UR12, URZ, UP0 ;  /* 0x0000003f0c0c7287 */ /* 0x000fe40008000000 */
[----:B------:R-:W-:-:S06]  /*2ee0*/  ULOP3.LUT UR8, UR4, UR8, URZ, 0x3c, !UPT ;  /* 0x0000000804087292 */ /* 0x000fcc000f8e3c3f */
[----:B0-----:R-:W-:Y:S01]  /*2ef0*/  IMAD.U32 R227, RZ, RZ, UR8 ;  /* 0x00000008ffe37e24 */ /* 0x001fe2000f8e00ff */
[----:B------:R-:W-:-:S06]  /*2f00*/  UMOV UR8, 0x1 ;  /* 0x0000000100087882 */ /* 0x000fcc0000000000 */
.L_x_17:
[----:B------:R-:W-:-:S04]  /*2f10*/  UISETP.LT.AND UP0, UPT, UR9, 0x1, UPT ;  /* 0x000000010900788c */ /* 0x000fc8000bf01270 */
[----:B------:R-:W-:-:S04]  /*2f20*/  USEL UR16, UR9, 0x1, UP0 ;  /* 0x0000000109107887 */ /* 0x000fc80008000000 */
[----:B------:R-:W-:-:S04]  /*2f30*/  UIADD3 UR16, UR9, -UR16, URZ ;  /* 0x8000001009107290 */ /* 0x000fc8000fffe03f */
[----:B------:R-:W-:-:S06]  /*2f40*/  UISETP.GE.AND UP0, UPT, UR16, 0x1, UPT ;  /* 0x000000011000788c */ /* 0x000fcc000bf06270 */
[----:B------:R-:W-:-:S13]  /*2f50*/  PLOP3.LUT P1, PT, PT, PT, UP0, 0x80, 0x0 ;  /* 0x000000000000781c */ /* 0x000fda0003f2f008 */
[----:B------:R-:W-:Y:S05]  /*2f60*/  @!P1 BRA `(.L_x_23) ;  /* 0x0000001000b49947 */ /* 0x000fea0003800000 */
[----:B------:R-:W-:Y:S01]  /*2f70*/  IMAD.U32 R228, RZ, RZ, UR16 ;  /* 0x00000010ffe47e24 */ /* 0x000fe2000f8e00ff */
[----:B------:R-:W-:Y:S01]  /*2f80*/  UMOV UR24, UR5 ;  /* 0x0000000500187c82 */ /* 0x000fe20008000000 */
[----:B------:R-:W-:-:S05]  /*2f90*/  ULDC UR25, c[0x0][0x50c] ;  /* 0x0001430000197ab9 */ /* 0x000fca0000000800 */
.L_x_31:
[----:B------:R-:W-:-:S06]  /*2fa0*/  UISETP.NE.AND UP0, UPT, UR23, 0x3, UPT ;  /* 0x000000031700788c */ /* 0x000fcc000bf05270 */
[----:B------:R-:W-:-:S13]  /*2fb0*/  PLOP3.LUT P2, PT, PT, PT, UP0, 0x80, 0x0 ;  /* 0x000000000000781c */ /* 0x000fda0003f4f008 */
[----:B01---5:R-:W-:Y:S05]  /*2fc0*/  @!P2 BRA `(.L_x_24) ;  /* 0x000000000004a947 */ /* 0x023fea0003800000 */
[----:B------:R-:W-:Y:S01]  /*2fd0*/  BPT.TRAP 0x1 ;  /* 0x000000040000795c */ /* 0x000fe20000300000 */
.L_x_24:
[----:B------:R-:W0:Y:S01]  /*2fe0*/  S2UR UR16, SR_CgaCtaId ;  /* 0x00000000001079c3 */ /* 0x000e220000008800 */
[----:B------:R-:W-:Y:S01]  /*2ff0*/  UMOV UR10, 0x400 ;  /* 0x00000400000a7882 */ /* 0x000fe20000000000 */
[----:B------:R-:W-:Y:S01]  /*3000*/  SHF.L.U32 R229, R227, 0x1f, RZ ;  /* 0x0000001fe3e57819 */ /* 0x000fe200000006ff */
[----:B0-----:R-:W-:-:S04]  /*3010*/  ULEA UR10, UR16, UR10, 0x18 ;  /* 0x0000000a100a7291 */ /* 0x001fc8000f8ec03f */
[----:B------:R-:W-:-:S09]  /*3020*/  ULEA UR16, UR12, UR10, 0x3 ;  /* 0x0000000a0c107291 */ /* 0x000fd2000f8e183f */
[----:B------:R0:W1:Y:S01]  /*3030*/  SYNCS.PHASECHK.TRANS64.TRYWAIT P1, [UR16], R229 ;  /* 0x000000e5ff0075a7 */ /* 0x0000620008020150 */
[----:B------:R-:W-:Y:S05]  /*3040*/  @!P2 BRA `(.L_x_25) ;  /* 0x000000000004a947 */ /* 0x000fea0003800000 */
[----:B------:R-:W-:Y:S01]  /*3050*/  BPT.TRAP 0x1 ;  /* 0x000000040000795c */ /* 0x000fe20000300000 */
.L_x_25:
[----:B-1----:R-:W-:Y:S05]  /*3060*/  @P1 BRA `(.L_x_26) ;  /* 0x0000000000081947 */ /* 0x002fea0003800000 */
[----:B------:R-:W1:Y:S02]  /*3070*/  SYNCS.PHASECHK.TRANS64.TRYWAIT P1, [UR16], R229 ;  /* 0x000000e5ff0075a7 */ /* 0x000e640008020150 */
[----:B-1----:R-:W-:Y:S05]  /*3080*/  @!P1 BRA `(.L_x_27) ;  /* 0x000000d4002c9947 */ /* 0x002fea0003800000 */
.L_x_26:
[----:B------:R-:W-:Y:S01]  /*3090*/  UIADD3 UR16, UR10, 0x14100, URZ ;  /* 0x000141000a107890 */ /* 0x000fe2000fffe03f */
[----:B------:R-:W-:Y:S01]  /*30a0*/  WARPGROUP.ARRIVE ;  /* 0x00000000000079c5 */ /* 0x000fe20000000000 */
[----:B------:R-:W-:Y:S02]  /*30b0*/  UISETP.NE.AND UP0, UPT, UR7, URZ, UPT ;  /* 0x0000003f0700728c */ /* 0x000fe4000bf05270 */
[----:B------:R-:W-:Y:S02]  /*30c0*/  USHF.R.U32.HI UR16, URZ, 0x4, UR16 ;  /* 0x000000043f107899 */ /* 0x000fe40008011610 */
[----:B------:R-:W-:Y:S02]  /*30d0*/  USEL UR8, UR8, URZ, !UP0 ;  /* 0x0000003f08087287 */ /* 0x000fe4000c000000 */
[----:B------:R-:W-:Y:S02]  /*30e0*/  ULOP3.LUT UR16, UR16, 0x3fff, URZ, 0xc0, !UPT ;  /* 0x00003fff10107892 */ /* 0x000fe4000f8ec03f */
[----:B------:R-:W-:-:S02]  /*30f0*/  UISETP.NE.U32.AND UP0, UPT, UR8, URZ, UPT ;  /* 0x0000003f0800728c */ /* 0x000fc4000bf05070 */
[----:B------:R-:W-:Y:S02]  /*3100*/  ULOP3.LUT UR7, UR11, 0x10000, URZ, 0xfc, !UPT ;  /* 0x000100000b077892 */ /* 0x000fe4000f8efc3f */
[----:B------:R-:W-:Y:S02]  /*3110*/  ULOP3.LUT UR8, UR16, 0x10000, URZ, 0xfc, !UPT ;  /* 0x0001000010087892 */ /* 0x000fe4000f8efc3f */
[----:B------:R-:W-:Y:S02]  /*3120*/  ULEA UR7, UR12, UR7, 0xa ;  /* 0x000000070c077291 */ /* 0x000fe4000f8e503f */
[----:B------:R-:W-:Y:S01]  /*3130*/  ULEA UR8, UR12, UR8, 0x9 ;  /* 0x000000080c087291 */ /* 0x000fe2000f8e483f */
[----:B------:R-:W-:Y:S01]  /*3140*/  UMOV UR17, 0x80000020 ;  /* 0x8000002000117882 */ /* 0x000fe20000000000 */
[----:B------:R-:W-:Y:S01]  /*3150*/  UMOV UR19, 0x80000020 ;  /* 0x8000002000137882 */ /* 0x000fe20000000000 */
[----:B------:R-:W-:Y:S02]  /*3160*/  UIADD3 UR6, UR6, 0x2, URZ ;  /* 0x0000000206067890 */ /* 0x000fe4000fffe03f */
[----:B------:R-:W-:-:S02]  /*3170*/  UMOV UR16, UR7 ;  /* 0x0000000700107c82 */ /* 0x000fc40008000000 */
[----:B------:R-:W-:Y:S02]  /*3180*/  UMOV UR18, UR8 ;  /* 0x0000000800127c82 */ /* 0x000fe40008000000 */
[----:B------:R-:W-:Y:S01]  /*3190*/  QGMMA.64x128x32.F32.E5M2.E5M2 R88, gdesc[UR16], R88, UP0 ;  /* 0x01e00000105879f3 */ /* 0x000fe2000bf03858 */
[----:B------:R-:W-:Y:S01]  /*31a0*/  UIADD3 UR16, UR7, 0x200, URZ ;  /* 0x0000020007107890 */ /* 0x000fe2000fffe03f */
[----:B------:R-:W-:-:S10]  /*31b0*/  UMOV UR17, 0x80000020 ;  /* 0x8000002000117882 */ /* 0x000fd40000000000 */
[----:B------:R-:W-:Y:S01]  /*31c0*/  QGMMA.64x128x32.F32.E5M2.E5M2 R24, gdesc[UR16], R24, UP0 ;  /* 0x01e00000101879f3 */ /* 0x000fe2000bf03818 */
[----:B------:R-:W-:Y:S02]  /*31d0*/  UIADD3 UR16, UR7, 0x2, URZ ;  /* 0x0000000207107890 */ /* 0x000fe4000fffe03f */
[----:B------:R-:W-:Y:S01]  /*31e0*/  UIADD3 UR18, UR8, 0x2, URZ ;  /* 0x0000000208127890 */ /* 0x000fe2000fffe03f */
[----:B------:R-:W-:Y:S01]  /*31f0*/  UMOV UR17, 0x80000020 ;  /* 0x8000002000117882 */ /* 0x000fe20000000000 */
[----:B------:R-:W-:Y:S01]  /*3200*/  UMOV UR19, 0x80000020 ;  /* 0x8000002000137882 */ /* 0x000fe20000000000 */
[----:B------:R-:W-:-:S06]  /*3210*/  UISETP.NE.AND UP0, UPT, UR6, UR25, UPT ;  /* 0x000000190600728c */ /* 0x000fcc000bf05270 */
[----:B------:R-:W-:Y:S01]  /*3220*/  QGMMA.64x128x32.F32.E5M2.E5M2 R88, gdesc[UR16], R88 ;  /* 0x01e00000105879f3 */ /* 0x000fe20008703858 */
[----:B------:R-:W-:Y:S01]  /*3230*/  UIADD3 UR16, UR7, 0x202, URZ ;  /* 0x0000020207107890 */ /* 0x000fe2000fffe03f */
[----:B------:R-:W-:Y:S01]  /*3240*/  UMOV UR17, 0x80000020 ;  /* 0x8000002000117882 */ /* 0x000fe20000000000 */
[----:B------:R-:W-:-:S06]  /*3250*/  USEL UR7, URZ, 0x1, UP0 ;  /* 0x000000013f077887 */ /* 0x000fcc0008000000 */
[----:B------:R-:W-:-:S03]  /*3260*/  ISETP.NE.AND P1, PT, RZ, UR7, PT ;  /* 0x00000007ff007c0c */ /* 0x000fc6000bf25270 */
[----:B------:R-:W-:Y:S03]  /*3270*/  QGMMA.64x128x32.F32.E5M2.E5M2 R24, gdesc[UR16], R24, gsb0 ;  /* 0x01e00000101879f3 */ /* 0x000fe60008003818 */
[----:B------:R-:W-:-:S07]  /*3280*/  WARPGROUP.DEPBAR.LE gsb0, 0x1 ;  /* 0x00008000000079c5 */ /* 0x000fce0000010100 */
[----:B------:R-:W-:Y:S05]  /*3290*/  @!P1 BRA `(.L_x_28) ;  /* 0x0000000c00809947 */ /* 0x000fea0003800000 */
[----:B------:R-:W-:Y:S02]  /*32a0*/  WARPGROUP.DEPBAR.LE gsb0, 0x0 ;  /* 0x00008000000079c5 */ /* 0x000fe40000010000 */
[----:B------:R-:W-:-:S01]  /*32b0*/  FADD R226, R88, R226 ;  /* 0x000000e258e27221 */ /* 0x000fc20000000000 */
[----:B------:R-:W-:Y:S01]  /*32c0*/  FADD R225, R89, R225 ;  /* 0x000000e159e17221 */ /* 0x000fe20000000000 */
[----:B------:R1:W-:Y:S01]  /*32d0*/  STL [R1+0x8c], R227 ;  /* 0x00008ce301007387 */ /* 0x0003e20000100800 */
[----:B------:R-:W-:-:S01]  /*32e0*/  FADD R224, R90, R224 ;  /* 0x000000e05ae07221 */ /* 0x000fc20000000000 */
[----:B------:R-:W-:Y:S01]  /*32f0*/  FADD R223, R91, R223 ;  /* 0x000000df5bdf7221 */ /* 0x000fe20000000000 */
[----:B------:R-:W-:-:S01]  /*3300*/  FADD R222, R92, R222 ;  /* 0x000000de5cde7221 */ /* 0x000fc20000000000 */
[----:B------:R-:W-:Y:S01]  /*3310*/  FADD R221, R93, R221 ;  /* 0x000000dd5ddd7221 */ /* 0x000fe20000000000 */
[----:B-1----:R-:W2:Y:S04]  /*3320*/  LDL.LU R227, [R1+0x30] ;  /* 0x0000300001e37983 */ /* 0x002ea80000300800 */
[----:B------:R1:W-:Y:S01]  /*3330*/  STL [R1+0x90], R226 ;  /* 0x000090e201007387 */ /* 0x0003e20000100800 */
[----:B------:R-:W-:-:S01]  /*3340*/  FADD R220, R94, R220 ;  /* 0x000000dc5edc7221 */ /* 0x000fc20000000000 */
[----:B------:R-:W-:-:S02]  /*3350*/  FADD R219, R95, R219 ;  /* 0x000000db5fdb7221 */ /* 0x000fc40000000000 */
[----:B-1----:R-:W3:Y:S04]  /*3360*/  LDL.LU R226, [R1+0x2c] ;  /* 0x00002c0001e27983 */ /* 0x002ee80000300800 */
[----:B------:R1:W-:Y:S01]  /*3370*/  STL [R1+0x94], R225 ;  /* 0x000094e101007387 */ /* 0x0003e20000100800 */
[----:B------:R-:W-:-:S03]  /*3380*/  FADD R218, R96, R218 ;  /* 0x000000da60da7221 */ /* 0x000fc60000000000 */
[----:B-1----:R-:W4:Y:S04]  /*3390*/  LDL.LU R225, [R1+0x28] ;  /* 0x0000280001e17983 */ /* 0x002f280000300800 */
        /* <DEDUP_REMOVED lines=9> */
[----:B------:R1:W-:Y:S04]  /*3430*/  STL [R1+0xa4], R221 ;  /* 0x0000a4dd01007387 */ /* 0x0003e80000100800 */
        /* <DEDUP_REMOVED lines=12> */
[----:B-1----:R-:W4:Y:S01]  /*3500*/  LDL.LU R215, [R1] ;  /* 0x0000000001d77983 */ /* 0x002f220000300800 */
[----:B------:R-:W-:-:S01]  /*3510*/  FADD R214, R100, R214 ;  /* 0x000000d664d67221 */ /* 0x000fc20000000000 */
[----:B------:R-:W-:Y:S01]  /*3520*/  FADD R213, R101, R213 ;  /* 0x000000d565d57221 */ /* 0x000fe20000000000 */
[----:B------:R-:W-:-:S01]  /*3530*/  FADD R212, R102, R212 ;  /* 0x000000d466d47221 */ /* 0x000fc20000000000 */
[----:B------:R-:W-:Y:S01]  /*3540*/  FADD R211, R103, R211 ;  /* 0x000000d367d37221 */ /* 0x000fe20000000000 */
[----:B------:R-:W-:-:S01]  /*3550*/  FADD R210, R104, R210 ;  /* 0x000000d268d27221 */ /* 0x000fc20000000000 */
[----:B------:R-:W-:Y:S01]  /*3560*/  STL [R1+0xc0], R214 ;  /* 0x0000c0d601007387 */ /* 0x000fe20000100800 */
        /* <DEDUP_REMOVED lines=11> */
[----:B------:R1:W-:Y:S01]  /*3620*/  STL [R1+0xcc], R211 ;  /* 0x0000ccd301007387 */ /* 0x0003e20000100800 */
[----:B------:R-:W-:-:S01]  /*3630*/  FADD R200, R114, R200 ;  /* 0x000000c872c87221 */ /* 0x000fc20000000000 */
[----:B------:R-:W-:Y:S01]  /*3640*/  FADD R199, R115, R199 ;  /* 0x000000c773c77221 */ /* 0x000fe20000000000 */
        /* <DEDUP_REMOVED lines=69> */
[----:B-----5:R-:W-:Y:S01]  /*3aa0*/  FADD R0, R57, R0 ;  /* 0x0000000039007221 */ /* 0x020fe20000000000 */
[----:B--2---:R-:W-:-:S01]  /*3ab0*/  FADD R227, R70, R227 ;  /* 0x000000e346e37221 */ /* 0x004fc20000000000 */
[----:B---3--:R-:W-:Y:S01]  /*3ac0*/  FADD R226, R69, R226 ;  /* 0x000000e245e27221 */ /* 0x008fe20000000000 */
[----:B----4-:R-:W-:-:S01]  /*3ad0*/  FADD R225, R68, R225 ;  /* 0x000000e144e17221 */ /* 0x010fc20000000000 */
        /* <DEDUP_REMOVED lines=9> */
[----:B------:R-:W-:-:S05]  /*3b70*/  FADD R215, R58, R215 ;  /* 0x000000d73ad77221 */ /* 0x000fca0000000000 */
[----:B------:R2:W-:Y:S04]  /*3b80*/  STL [R1], R215 ;  /* 0x000000d701007387 */ /* 0x0005e80000100800 */
[----:B------:R3:W-:Y:S04]  /*3b90*/  STL [R1+0x4], R216 ;  /* 0x000004d801007387 */ /* 0x0007e80000100800 */
        /* <DEDUP_REMOVED lines=8> */
[----:B-1----:R-:W4:Y:S04]  /*3c20*/  LDL.LU R211, [R1+0x34] ;  /* 0x0000340001d37983 */ /* 0x002f280000300800 */
[----:B------:R1:W-:Y:S04]  /*3c30*/  STL [R1+0x28], R225 ;  /* 0x000028e101007387 */ /* 0x0003e80000100800 */
[----:B------:R-:W4:Y:S04]  /*3c40*/  LDL.LU R212, [R1+0x38] ;  /* 0x0000380001d47983 */ /* 0x000f280000300800 */
[----:B------:R1:W-:Y:S04]  /*3c50*/  STL [R1+0x2c], R226 ;  /* 0x00002ce201007387 */ /* 0x0003e80000100800 */
[----:B------:R-:W4:Y:S04]  /*3c60*/  LDL.LU R213, [R1+0x3c] ;  /* 0x00003c0001d57983 */ /* 0x000f280000300800 */
[----:B------:R1:W-:Y:S04]  /*3c70*/  STL [R1+0x30], R227 ;  /* 0x000030e301007387 */ /* 0x0003e80000100800 */
[----:B------:R-:W4:Y:S04]  /*3c80*/  LDL.LU R214, [R1+0x40] ;  /* 0x0000400001d67983 */ /* 0x000f280000300800 */
[----:B--2---:R-:W2:Y:S04]  /*3c90*/  LDL.LU R215, [R1+0x44] ;  /* 0x0000440001d77983 */ /* 0x004ea80000300800 */
[----:B---3--:R-:W3:Y:S04]  /*3ca0*/  LDL.LU R216, [R1+0x48] ;  /* 0x0000480001d87983 */ /* 0x008ee80000300800 */
[----:B----4-:R-:W4:Y:S04]  /*3cb0*/  LDL.LU R217, [R1+0x4c] ;  /* 0x00004c0001d97983 */ /* 0x010f280000300800 */
[----:B0-----:R-:W4:Y:S04]  /*3cc0*/  LDL.LU R218, [R1+0x50] ;  /* 0x0000500001da7983 */ /* 0x001f280000300800 */
[----:B------:R-:W4:Y:S04]  /*3cd0*/  LDL.LU R219, [R1+0x54] ;  /* 0x0000540001db7983 */ /* 0x000f280000300800 */
[----:B------:R-:W4:Y:S04]  /*3ce0*/  LDL.LU R220, [R1+0x58] ;  /* 0x0000580001dc7983 */ /* 0x000f280000300800 */
[----:B------:R-:W4:Y:S04]  /*3cf0*/  LDL.LU R221, [R1+0x5c] ;  /* 0x00005c0001dd7983 */ /* 0x000f280000300800 */
[----:B------:R-:W4:Y:S04]  /*3d00*/  LDL.LU R222, [R1+0x60] ;  /* 0x0000600001de7983 */ /* 0x000f280000300800 */
[----:B------:R-:W4:Y:S04]  /*3d10*/  LDL.LU R223, [R1+0x64] ;  /* 0x0000640001df7983 */ /* 0x000f280000300800 */
[----:B------:R-:W4:Y:S04]  /*3d20*/  LDL.LU R224, [R1+0x68] ;  /* 0x0000680001e07983 */ /* 0x000f280000300800 */
[----:B-1----:R-:W4:Y:S04]  /*3d30*/  LDL.LU R225, [R1+0x6c] ;  /* 0x00006c0001e17983 */ /* 0x002f280000300800 */
[----:B------:R-:W4:Y:S04]  /*3d40*/  LDL.LU R226, [R1+0x70] ;  /* 0x0000700001e27983 */ /* 0x000f280000300800 */
[----:B------:R-:W4:Y:S01]  /*3d50*/  LDL.LU R227, [R1+0x74] ;  /* 0x0000740001e37983 */ /* 0x000f220000300800 */
[----:B------:R-:W-:-:S05]  /*3d60*/  FADD R211, R71, R211 ;  /* 0x000000d347d37221 */ /* 0x000fca0000000000 */
[----:B------:R0:W-:Y:S01]  /*3d70*/  STL [R1+0x34], R211 ;  /* 0x000034d301007387 */ /* 0x0001e20000100800 */
[----:B------:R-:W-:-:S03]  /*3d80*/  FADD R212, R72, R212 ;  /* 0x000000d448d47221 */ /* 0x000fc60000000000 */
[----:B0-----:R1:W5:Y:S01]  /*3d90*/  LDL.LU R211, [R1+0xcc] ;  /* 0x0000cc0001d37983 */ /* 0x0013620000300800 */
[----:B------:R-:W-:-:S03]  /*3da0*/  FADD R213, R73, R213 ;  /* 0x000000d549d57221 */ /* 0x000fc60000000000 */
[----:B------:R0:W-:Y:S01]  /*3db0*/  STL [R1+0x38], R212 ;  /* 0x000038d401007387 */ /* 0x0001e20000100800 */
[----:B------:R-:W-:-:S01]  /*3dc0*/  FADD R214, R74, R214 ;  /* 0x000000d64ad67221 */ /* 0x000fc20000000000 */
[----:B--2---:R-:W-:Y:S02]  /*3dd0*/  FADD R215, R75, R215 ;  /* 0x000000d74bd77221 */ /* 0x004fe40000000000 */
[----:B0-----:R1:W5:Y:S01]  /*3de0*/  LDL.LU R212, [R1+0xc8] ;  /* 0x0000c80001d47983 */ /* 0x0013620000300800 */
[----:B---3--:R-:W-:-:S03]  /*3df0*/  FADD R216, R76, R216 ;  /* 0x000000d84cd87221 */ /* 0x008fc60000000000 */
[----:B------:R0:W-:Y:S01]  /*3e00*/  STL [R1+0x3c], R213 ;  /* 0x00003cd501007387 */ /* 0x0001e20000100800 */
[----:B----4-:R-:W-:-:S03]  /*3e10*/  FADD R217, R77, R217 ;  /* 0x000000d94dd97221 */ /* 0x010fc60000000000 */
[----:B0-----:R1:W5:Y:S01]  /*3e20*/  LDL.LU R213, [R1+0xc4] ;  /* 0x0000c40001d57983 */ /* 0x0013620000300800 */
[----:B------:R-:W-:-:S03]  /*3e30*/  FADD R218, R78, R218 ;  /* 0x000000da4eda7221 */ /* 0x000fc60000000000 */
[----:B------:R0:W-:Y:S01]  /*3e40*/  STL [R1+0x40], R214 ;  /* 0x000040d601007387 */ /* 0x0001e20000100800 */
[----:B------:R-:W-:-:S01]  /*3e50*/  FADD R219, R79, R219 ;  /* 0x000000db4fdb7221 */ /* 0x000fc20000000000 */
[----:B------:R-:W-:Y:S02]  /*3e60*/  FADD R220, R80, R220 ;  /* 0x000000dc50dc7221 */ /* 0x000fe40000000000 */
[----:B0-----:R1:W5:Y:S04]  /*3e70*/  LDL.LU R214, [R1+0xc0] ;  /* 0x0000c00001d67983 */ /* 0x0013680000300800 */
[----:B------:R0:W-:Y:S01]  /*3e80*/  STL [R1+0x44], R215 ;  /* 0x000044d701007387 */ /* 0x0001e20000100800 */
[----:B------:R-:W-:-:S01]  /*3e90*/  FADD R221, R81, R221 ;  /* 0x000000dd51dd7221 */ /* 0x000fc20000000000 */
[----:B------:R-:W-:-:S02]  /*3ea0*/  FADD R222, R82, R222 ;  /* 0x000000de52de7221 */ /* 0x000fc40000000000 */
[----:B0-----:R1:W5:Y:S04]  /*3eb0*/  LDL.LU R215, [R1+0xbc] ;  /* 0x0000bc0001d77983 */ /* 0x0013680000300800 */
[----:B------:R0:W-:Y:S01]  /*3ec0*/  STL [R1+0x48], R216 ;  /* 0x000048d801007387 */ /* 0x0001e20000100800 */
[----:B------:R-:W-:-:S03]  /*3ed0*/  FADD R223, R83, R223 ;  /* 0x000000df53df7221 */ /* 0x000fc60000000000 */
        /* <DEDUP_REMOVED lines=13> */
[----:B------:R0:W-:Y:S04]  /*3fb0*/  STL [R1+0x5c], R221 ;  /* 0x00005cdd01007387 */ /* 0x0001e80000100800 */
        /* <DEDUP_REMOVED lines=12> */
[----:B0-----:R1:W5:Y:S01]  /*4080*/  LDL.LU R227, [R1+0x8c] ;  /* 0x00008c0001e37983 */ /* 0x0013620000300800 */
[----:B------:R-:W-:-:S05]  /*4090*/  UMOV UR6, URZ ;  /* 0x0000003f00067c82 */ /* 0x000fca0008000000 */
.L_x_28:
[----:B------:R-:W-:Y:S05]  /*40a0*/  @!P2 BRA `(.L_x_29) ;  /* 0x000000000004a947 */ /* 0x000fea0003800000 */
[----:B------:R-:W-:Y:S01]  /*40b0*/  BPT.TRAP 0x1 ;  /* 0x000000040000795c */ /* 0x000fe20000300000 */
.L_x_29:
[----:B-----5:R2:W-:Y:S04]  /*40c0*/  STL [R1+0x8c], R0 ;  /* 0x00008c0001007387 */ /* 0x0205e80000100800 */
[----:B--2---:R-:W2:Y:S01]  /*40d0*/  LDL R0, [R1+0x78] ;  /* 0x0000780001007983 */ /* 0x004ea20000100800 */
[----:B0-----:R-:W-:-:S05]  /*40e0*/  IMAD.U32 R229, RZ, RZ, UR24 ;  /* 0x00000018ffe57e24 */ /* 0x001fca000f8e00ff */
[----:B------:R-:W-:-:S05]  /*40f0*/  @P0 LEA R229, R229, UR10, 0x3 ;  /* 0x0000000ae5e50c11 */ /* 0x000fca000f8e18ff */
[----:B------:R-:W-:Y:S01]  /*4100*/  @P0 VIADD R229, R229, 0x28 ;  /* 0x00000028e5e50836 */ /* 0x000fe20000000000 */
[----:B------:R-:W-:-:S06]  /*4110*/  UISETP.GT.U32.AND UP0, UPT, UR13, 0x1, UPT ;  /* 0x000000010d00788c */ /* 0x000fcc000bf04070 */
[----:B------:R-:W-:Y:S02]  /*4120*/  PLOP3.LUT P1, PT, PT, PT, UP0, 0x80, 0x0 ;  /* 0x000000000000781c */ /* 0x000fe40003f2f008 */
[----:B--2---:R-:W-:Y:S02]  /*4130*/  @P0 PRMT R229, R0, 0x654, R229 ;  /* 0x0000065400e50816 */ /* 0x004fe400000000e5 */
[----:B------:R0:W5:Y:S02]  /*4140*/  LDL.LU R0, [R1+0x8c] ;  /* 0x00008c0001007983 */ /* 0x0001640000300800 */
[----:B------:R0:W-:Y:S07]  /*4150*/  @P0 SYNCS.ARRIVE.TRANS64.RED.A1T0 RZ, [R229+URZ], RZ ;  /* 0x000000ffe5ff09a7 */ /* 0x0001ee000810043f */
[----:B------:R-:W-:Y:S05]  /*4160*/  @P1 BRA `(.L_x_30) ;  /* 0x0000000000041947 */ /* 0x000fea0003800000 */
[----:B------:R-:W-:Y:S01]  /*4170*/  BPT.TRAP 0x1 ;  /* 0x000000040000795c */ /* 0x000fe20000300000 */
.L_x_30:
[----:B------:R-:W-:Y:S01]  /*4180*/  UIADD3 UR12, UR12, 0x1, URZ ;  /* 0x000000010c0c7890 */ /* 0x000fe2000fffe03f */
[C---:B------:R-:W-:Y:S01]  /*4190*/  ISETP.GT.AND P1, PT, R228.reuse, 0x1, PT ;  /* 0x00000001e400780c */ /* 0x040fe20003f24270 */
[----:B------:R-:W-:Y:S01]  /*41a0*/  UIADD3 UR24, UR24, 0x1, URZ ;  /* 0x0000000118187890 */ /* 0x000fe2000fffe03f */
[----:B------:R-:W-:Y:S01]  /*41b0*/  VIADD R228, R228, 0xffffffff ;  /* 0xffffffffe4e47836 */ /* 0x000fe20000000000 */
[----:B------:R-:W-:Y:S02]  /*41c0*/  UISETP.NE.AND UP0, UPT, UR12, 0x5, UPT ;  /* 0x000000050c00788c */ /* 0x000fe4000bf05270 */
[----:B------:R-:W-:Y:S02]  /*41d0*/  UISETP.NE.AND UP1, UPT, UR24, 0x5, UPT ;  /* 0x000000051800788c */ /* 0x000fe4000bf25270 */
[----:B------:R-:W-:Y:S02]  /*41e0*/  USEL UR8, URZ, 0x1, UP0 ;  /* 0x000000013f087887 */ /* 0x000fe40008000000 */
[----:B------:R-:W-:-:S02]  /*41f0*/  USEL UR12, UR12, URZ, UP0 ;  /* 0x0000003f0c0c7287 */ /* 0x000fc40008000000 */
[----:B------:R-:W-:Y:S02]  /*4200*/  USEL UR24, UR24, URZ, UP1 ;  /* 0x0000003f18187287 */ /* 0x000fe40008800000 */
[----:B------:R-:W-:Y:S01]  /*4210*/  LOP3.LUT R227, R227, UR8, RZ, 0x3c, !PT ;  /* 0x00000008e3e37c12 */ /* 0x000fe2000f8e3cff */
[----:B------:R-:W-:Y:S01]  /*4220*/  UMOV UR8, 0x1 ;  /* 0x0000000100087882 */ /* 0x000fe20000000000 */
[----:B------:R-:W-:Y:S08]  /*4230*/  @P1 BRA `(.L_x_31) ;  /* 0xffffffec00581947 */ /* 0x000ff0000383ffff */
.L_x_23:
[----:B------:R-:W-:-:S04]  /*4240*/  UISETP.NE.AND UP0, UPT, UR6, URZ, UPT ;  /* 0x0000003f0600728c */ /* 0x000fc8000bf05270 */
[----:B------:R-:W-:-:S06]  /*4250*/  USEL UR6, URZ, 0x1, !UP0 ;  /* 0x000000013f067887 */ /* 0x000fcc000c000000 */
[----:B------:R-:W-:-:S13]  /*4260*/  ISETP.NE.AND P1, PT, RZ, UR6, PT ;  /* 0x00000006ff007c0c */ /* 0x000fda000bf25270 */
[----:B------:R-:W-:Y:S05]  /*4270*/  @!P1 BRA `(.L_x_32) ;  /* 0x0000000c00dc9947 */ /* 0x000fea0003800000 */
[----:B------:R-:W2:Y:S04]  /*4280*/  LDL.LU R227, [R1+0x74] ;  /* 0x0000740001e37983 */ /* 0x000ea80000300800 */
[----:B--2---:R2:W-:Y:S04]  /*4290*/  STL [R1+0x8c], R227 ;  /* 0x00008ce301007387 */ /* 0x0045e80000100800 */
[----:B--2---:R-:W2:Y:S04]  /*42a0*/  LDL.LU R227, [R1+0x70] ;  /* 0x0000700001e37983 */ /* 0x004ea80000300800 */
        /* <DEDUP_REMOVED lines=55> */
[----:B--2---:R-:W2:Y:S01]  /*4620*/  LDL.LU R227, [R1] ;  /* 0x0000000001e37983 */ /* 0x004ea20000300800 */
[----:B------:R-:W-:-:S02]  /*4630*/  WARPGROUP.DEPBAR.LE gsb0, 0x0 ;  /* 0x00008000000079c5 */ /* 0x000fc40000010000 */
[----:B------:R-:W-:Y:S01]  /*4640*/  FADD R226, R88, R226 ;  /* 0x000000e258e27221 */ /* 0x000fe20000000000 */
        /* <DEDUP_REMOVED lines=96> */
[----:B-----5:R-:W-:Y:S01]  /*4c50*/  FADD R0, R57, R0 ;  /* 0x0000000039007221 */ /* 0x020fe20000000000 */
[----:B--2---:R-:W-:-:S05]  /*4c60*/  FADD R227, R58, R227 ;  /* 0x000000e33ae37221 */ /* 0x004fca0000000000 */
[----:B------:R2:W-:Y:S04]  /*4c70*/  STL [R1], R227 ;  /* 0x000000e301007387 */ /* 0x0005e80000100800 */
[----:B--2---:R-:W2:Y:S02]  /*4c80*/  LDL.LU R227, [R1+0xfc] ;  /* 0x0000fc0001e37983 */ /* 0x004ea40000300800 */
[----:B--2---:R-:W-:-:S05]  /*4c90*/  FADD R227, R59, R227 ;  /* 0x000000e33be37221 */ /* 0x004fca0000000000 */
[----:B------:R2:W-:Y:S04]  /*4ca0*/  STL [R1+0x4], R227 ;  /* 0x000004e301007387 */ /* 0x0005e80000100800 */
        /* <DEDUP_REMOVED lines=83> */
[----:B------:R2:W-:Y:S02]  /*51e0*/  STL [R1+0x74], R227 ;  /* 0x000074e301007387 */ /* 0x0005e40000100800 */
.L_x_32:
[----:B------:R-:W-:Y:S02]  /*51f0*/  WARPGROUP.DEPBAR.LE gsb0, 0x0 ;  /* 0x00008000000079c5 */ /* 0x000fe40000010000 */
[----:B------:R-:W3:Y:S02]  /*5200*/  LDC R24, c[0x0][0x28c] ;  /* 0x0000a300ff187b82 */ /* 0x000ee40000000800 */
[----:B---3--:R-:W-:-:S13]  /*5210*/  ISETP.GE.AND P1, PT, R24, 0x1, PT ;  /* 0x000000011800780c */ /* 0x008fda0003f26270 */
[----:B------:R-:W-:Y:S05]  /*5220*/  @!P1 BRA `(.L_x_33) ;  /* 0x00000000005c9947 */ /* 0x000fea0003800000 */
[----:B------:R-:W-:-:S06]  /*5230*/  UISETP.NE.AND UP0, UPT, UR23, 0x3, UPT ;  /* 0x000000031700788c */ /* 0x000fcc000bf05270 */
[----:B------:R-:W-:-:S13]  /*5240*/  PLOP3.LUT P1, PT, PT, PT, UP0, 0x80, 0x0 ;  /* 0x000000000000781c */ /* 0x000fda0003f2f008 */
[----:B------:R-:W-:Y:S05]  /*5250*/  @!P1 BRA `(.L_x_34) ;  /* 0x0000000000049947 */ /* 0x000fea0003800000 */
[----:B------:R-:W-:Y:S01]  /*5260*/  BPT.TRAP 0x1 ;  /* 0x000000040000795c */ /* 0x000fe20000300000 */
.L_x_34:
[----:B------:R-:W-:Y:S04]  /*5270*/  BSSY B0, `(.L_x_35) ;  /* 0x000000e000007945 */ /* 0x000fe80003800000 */
[----:B------:R-:W-:Y:S05]  /*5280*/  @!P0 BRA `(.L_x_36) ;  /* 0x0000000000308947 */ /* 0x000fea0003800000 */
[----:B--2---:R-:W2:Y:S01]  /*5290*/  LDL R227, [R1+0x78] ;  /* 0x0000780001e37983 */ /* 0x004ea20000100800 */
[----:B------:R-:W-:-:S04]  /*52a0*/  UISETP.LT.AND UP0, UPT, UR9, 0x1, UPT ;  /* 0x000000010900788c */ /* 0x000fc8000bf01270 */
[----:B------:R-:W-:-:S04]  /*52b0*/  USEL UR8, UR9, 0x1, UP0 ;  /* 0x0000000109087887 */ /* 0x000fc80008000000 */
[----:B------:R-:W-:-:S04]  /*52c0*/  UIADD3 UR8, UR5, UR9, -UR8 ;  /* 0x0000000905087290 */ /* 0x000fc8000fffe808 */
[----:B------:R-:W-:-:S04]  /*52d0*/  UIMAD.WIDE.U32 UR6, UR8, -0x33333333, URZ ;  /* 0xcccccccd080678a5 */ /* 0x000fc8000f8e003f */
[----:B------:R-:W-:-:S04]  /*52e0*/  USHF.R.U32.HI UR6, URZ, 0x2, UR7 ;  /* 0x000000023f067899 */ /* 0x000fc80008011607 */
[----:B------:R-:W-:-:S04]  /*52f0*/  UIMAD UR8, UR6, -0x5, UR8 ;  /* 0xfffffffb060878a4 */ /* 0x000fc8000f8e0208 */
[----:B------:R-:W-:-:S04]  /*5300*/  ULEA UR8, UR8, UR10, 0x3 ;  /* 0x0000000a08087291 */ /* 0x000fc8000f8e183f */
[----:B------:R-:W-:-:S06]  /*5310*/  UIADD3 UR8, UR8, 0x28, URZ ;  /* 0x0000002808087890 */ /* 0x000fcc000fffe03f */
[----:B------:R-:W-:-:S05]  /*5320*/  IMAD.U32 R24, RZ, RZ, UR8 ;  /* 0x00000008ff187e24 */ /* 0x000fca000f8e00ff */
[----:B--2---:R-:W-:-:S04]  /*5330*/  PRMT R24, R227, 0x654, R24 ;  /* 0x00000654e3187816 */ /* 0x004fc80000000018 */
[----:B------:R3:W-:Y:S03]  /*5340*/  SYNCS.ARRIVE.TRANS64.RED.A1T0 RZ, [R24+URZ], RZ ;  /* 0x000000ff18ff79a7 */ /* 0x0007e6000810043f */
.L_x_36:
[----:B------:R-:W-:Y:S05]  /*5350*/  BSYNC B0 ;  /* 0x0000000000007941 */ /* 0x000fea0003800000 */
.L_x_35:
[----:B------:R-:W-:-:S06]  /*5360*/  UISETP.GT.U32.AND UP0, UPT, UR13, 0x1, UPT ;  /* 0x000000010d00788c */ /* 0x000fcc000bf04070 */
[----:B------:R-:W-:-:S13]  /*5370*/  PLOP3.LUT P1, PT, PT, PT, UP0, 0x80, 0x0 ;  /* 0x000000000000781c */ /* 0x000fda0003f2f008 */
[----:B------:R-:W-:Y:S05]  /*5380*/  @P1 BRA `(.L_x_33) ;  /* 0x0000000000041947 */ /* 0x000fea0003800000 */
[----:B------:R-:W-:Y:S01]  /*5390*/  BPT.TRAP 0x1 ;  /* 0x000000040000795c */ /* 0x000fe20000300000 */
.L_x_33:
[----:B------:R4:W-:Y:S01]  /*53a0*/  STL [R1+0x90], R2 ;  /* 0x0000900201007387 */ /* 0x0009e20000100800 */
[----:B------:R-:W0:Y:S01]  /*53b0*/  LDC R29, c[0x0][0x288] ;  /* 0x0000a200ff1d7b82 */ /* 0x000e220000000800 */
[----:B------:R-:W-:Y:S02]  /*53c0*/  UIADD3 UR10, UR9, UR5, URZ ;  /* 0x00000005090a7290 */ /* 0x000fe4000fffe03f */
[----:B------:R-:W-:Y:S01]  /*53d0*/  USHF.R.S32.HI UR11, URZ, 0x1f, UR22 ;  /* 0x0000001f3f0b7899 */ /* 0x000fe20008011416 */
[----:B------:R-:W-:Y:S01]  /*53e0*/  ULDC.64 UR6, c[0x0][0x5d0] ;  /* 0x0001740000067ab9 */ /* 0x000fe20000000a00 */
[----:B------:R-:W-:Y:S01]  /*53f0*/  ULDC UR12, c[0x0][0x284] ;  /* 0x0000a100000c7ab9 */ /* 0x000fe20000000800 */
[----:B----4-:R-:W4:Y:S04]  /*5400*/  LDL.LU R2, [R1+0x84] ;  /* 0x0000840001027983 */ /* 0x010f280000300800 */
[----:B-----5:R1:W-:Y:S04]  /*5410*/  STL [R1+0x8c], R0 ;  /* 0x00008c0001007387 */ /* 0x0203e80000100800 */
[----:B--2---:R-:W2:Y:S01]  /*5420*/  LDL.LU R227, [R1+0x88] ;  /* 0x0000880001e37983 */ /* 0x004ea20000300800 */
[----:B-1----:R-:W3:Y:S02]  /*5430*/  S2R R0, SR_TID.X ;  /* 0x0000000000007919 */ /* 0x002ee40000002100 */
[----:B---3--:R-:W-:-:S02]  /*5440*/  SHF.R.U32.HI R24, RZ, 0x2, R0 ;  /* 0x00000002ff187819 */ /* 0x008fc40000011600 */
[----:B------:R-:W-:Y:S02]  /*5450*/  LOP3.LUT R26, R0, 0x60, RZ, 0xc0, !PT ;  /* 0x00000060001a7812 */ /* 0x000fe400078ec0ff */
[----:B------:R-:W-:Y:S02]  /*5460*/  SHF.R.U32.HI R27, RZ, 0x7, R0 ;  /* 0x00000007ff1b7819 */ /* 0x000fe40000011600 */
[----:B------:R-:W-:Y:S02]  /*5470*/  LOP3.LUT R25, R24, 0x7, RZ, 0xc0, !PT ;  /* 0x0000000718197812 */ /* 0x000fe400078ec0ff */
[----:B------:R-:W-:Y:S02]  /*5480*/  SHF.R.U32.HI R28, RZ, 0x1, R26 ;  /* 0x00000001ff1c7819 */ /* 0x000fe4000001161a */
[----:B------:R-:W-:Y:S02]  /*5490*/  LOP3.LUT R24, R27, 0x1, RZ, 0xc0, !PT ;  /* 0x000000011b187812 */ /* 0x000fe400078ec0ff */
[----:B------:R-:W-:Y:S01]  /*54a0*/  IADD3 R27, RZ, -R28, -R25 ;  /* 0x8000001cff1b7210 */ /* 0x000fe20007ffe819 */
[----:B------:R-:W-:-:S02]  /*54b0*/  IMAD.SHL.U32 R32, R0, 0x2, RZ ;  /* 0x0000000200207824 */ /* 0x000fc400078e00ff */
[C---:B------:R-:W-:Y:S02]  /*54c0*/  IMAD.SHL.U32 R26, R24.reuse, 0x40, RZ ;  /* 0x00000040181a7824 */ /* 0x040fe400078e00ff */
[----:B------:R-:W-:Y:S01]  /*54d0*/  IMAD R42, R24, -0x40, R27 ;  /* 0xffffffc0182a7824 */ /* 0x000fe200078e021b */
[----:B------:R-:W-:Y:S01]  /*54e0*/  LOP3.LUT R24, R0, 0x3, RZ, 0xc0, !PT ;  /* 0x0000000300187812 */ /* 0x000fe200078ec0ff */
[----:B----4-:R-:W-:Y:S02]  /*54f0*/  IMAD.SHL.U32 R41, R2, 0x80, RZ ;  /* 0x0000008002297824 */ /* 0x010fe400078e00ff */
[----:B------:R1:W5:Y:S04]  /*5500*/  LDL.LU R2, [R1+0x90] ;  /* 0x0000900001027983 */ /* 0x0003680000300800 */
[----:B------:R1:W5:Y:S01]  /*5510*/  LDL.LU R0, [R1+0x8c] ;  /* 0x00008c0001007983 */ /* 0x0003620000300800 */
[----:B------:R-:W-:Y:S01]  /*5520*/  LOP3.LUT R43, R26, 0x40, R25, 0xe2, !PT ;  /* 0x000000401a2b7812 */ /* 0x000fe200078ee219 */
[----:B--2---:R-:W-:Y:S01]  /*5530*/  IMAD.SHL.U32 R25, R227, 0x100, RZ ;  /* 0x00000100e3197824 */ /* 0x004fe200078e00ff */
[----:B------:R-:W-:Y:S01]  /*5540*/  UISETP.GT.U32.AND UP0, UPT, UR10, 0x4, UPT ;  /* 0x000000040a00788c */ /* 0x000fe2000bf04070 */
[C---:B0-----:R-:W-:Y:S01]  /*5550*/  ISETP.GE.AND P1, PT, R41.reuse, R29, PT ;  /* 0x0000001d2900720c */ /* 0x041fe20003f26270 */
[----:B------:R-:W-:Y:S01]  /*5560*/  UIMAD UR5, UR11, UR6, URZ ;  /* 0x000000060b0572a4 */ /* 0x000fe2000f8e023f */
[----:B------:R-:W-:Y:S01]  /*5570*/  LOP3.LUT R32, R41, 0x6, R32, 0xf8, !PT ;  /* 0x0000000629207812 */ /* 0x000fe200078ef820 */
[----:B------:R-:W-:Y:S01]  /*5580*/  UISETP.LT.U32.AND UP0, UPT, UR9, 0x5, UP0 ;  /* 0x000000050900788c */ /* 0x000fe20008701070 */
[----:B------:R-:W-:Y:S01]  /*5590*/  ISETP.GE.OR P1, PT, R25, UR12, P1 ;  /* 0x0000000c19007c0c */ /* 0x000fe20008f26670 */
[----:B------:R-:W-:Y:S01]  /*55a0*/  UISETP.GE.U32.AND UP1, UPT, UR9, 0x5, UPT ;  /* 0x000000050900788c */ /* 0x000fe2000bf26070 */
[----:B------:R-:W-:Y:S01]  /*55b0*/  IMAD.U32 R27, RZ, RZ, UR6 ;  /* 0x00000006ff1b7e24 */ /* 0x000fe2000f8e00ff */
[----:B------:R-:W-:Y:S01]  /*55c0*/  UIMAD UR8, UR22, UR7, UR5 ;  /* 0x00000007160872a4 */ /* 0x000fe2000f8e0205 */
[----:B------:R-:W-:Y:S01]  /*55d0*/  SHF.R.S32.HI R33, RZ, 0x1f, R32 ;  /* 0x0000001fff217819 */ /* 0x000fe20000011420 */
[----:B------:R-:W-:-:S02]  /*55e0*/  UIMAD.WIDE.U32 UR6, UR10, -0x33333333, URZ ;  /* 0xcccccccd0a0678a5 */ /* 0x000fc4000f8e003f */
[----:B------:R-:W-:Y:S02]  /*55f0*/  USEL UR5, URZ, 0x1, !UP0 ;  /* 0x000000013f057887 */ /* 0x000fe4000c000000 */
[----:B------:R-:W-:Y:S01]  /*5600*/  USHF.R.U32.HI UR6, URZ, 0x2, UR7 ;  /* 0x000000023f067899 */ /* 0x000fe20008011607 */
[----:B------:R-:W-:Y:S01]  /*5610*/  IMAD.WIDE.U32 R26, R27, UR22, R32 ;  /* 0x000000161b1a7c25 */ /* 0x000fe2000f8e0020 */
[----:B------:R-:W-:Y:S01]  /*5620*/  ULOP3.LUT UR4, UR4, UR5, URZ, 0x3c, !UPT ;  /* 0x0000000504047292 */ /* 0x000fe2000f8e3c3f */
[----:B------:R-:W-:Y:S02]  /*5630*/  IADD3 R42, -R25, UR12, R42 ;  /* 0x0000000c192a7c10 */ /* 0x000fe4000fffe12a */
[----:B------:R-:W-:Y:S01]  /*5640*/  IMAD.WIDE R38, R227, 0x100, RZ ;  /* 0x00000100e3267825 */ /* 0x000fe200078e02ff */
[----:B------:R-:W-:Y:S02]  /*5650*/  UIMAD UR5, UR6, -0x5, UR10 ;  /* 0xfffffffb060578a4 */ /* 0x000fe4000f8e020a */
[----:B------:R-:W-:Y:S01]  /*5660*/  @UP1 ULOP3.LUT UR4, UR4, 0x1, UR6, 0x78, !UPT ;  /* 0x0000000104041892 */ /* 0x000fe2000f8e7806 */
[----:B------:R-:W-:-:S02]  /*5670*/  IMAD R24, R24, -0x2, R29 ;  /* 0xfffffffe18187824 */ /* 0x000fc400078e021d */
[----:B------:R-:W-:Y:S01]  /*5680*/  VIADD R27, R27, UR8 ;  /* 0x000000081b1b7c36 */ /* 0x000fe20008000000 */
[----:B------:R-:W-:Y:S01]  /*5690*/  LOP3.LUT R43, R38, R43, R28, 0xfe, !PT ;  /* 0x0000002b262b7212 */ /* 0x000fe200078efe1c */
[----:B------:R-:W-:Y:S02]  /*56a0*/  IMAD.IADD R41, R24, 0x1, -R41 ;  /* 0x0000000118297824 */ /* 0x000fe400078e0a29 */
[----:B------:R-:W-:Y:S01]  /*56b0*/  IMAD.MOV.U32 R40, RZ, RZ, -0x1 ;  /* 0xffffffffff287424 */ /* 0x000fe200078e00ff */
[----:B-1----:R-:W-:Y:S06]  /*56c0*/  @P1 BRA `(.L_x_37) ;  /* 0x0000008c00fc1947 */ /* 0x002fec0003800000 */
[----:B------:R-:W0:Y:S01]  /*56d0*/  LDC.64 R28, c[0x0][0x5c8] ;  /* 0x00017200ff1c7b82 */ /* 0x000e220000000a00 */
[----:B------:R-:W-:Y:S01]  /*56e0*/  ULDC.64 UR6, c[0x0][0x5c0] ;  /* 0x0001700000067ab9 */ /* 0x000fe20000000a00 */
[----:B------:R-:W-:Y:S01]  /*56f0*/  BSSY B0, `(.L_x_37) ;  /* 0x00008fc000007945 */ /* 0x000fe20003800000 */
[-C--:B0-----:R-:W-:Y:S01]  /*5700*/  IMAD R24, R39, R28.reuse, RZ ;  /* 0x0000001c27187224 */ /* 0x081fe200078e02ff */
[----:B------:R-:W-:Y:S01]  /*5710*/  SHF.L.U64.HI R34, R28, 0x3, R29 ;  /* 0x000000031c227819 */ /* 0x000fe2000001021d */
[----:B------:R-:W-:-:S04]  /*5720*/  IMAD.WIDE.U32 R26, R43, R28, R26 ;  /* 0x0000001c2b1a7225 */ /* 0x000fc800078e001a */
[----:B------:R-:W-:Y:S01]  /*5730*/  IMAD R25, R43, R29, R24 ;  /* 0x0000001d2b197224 */ /* 0x000fe200078e0218 */
[C---:B------:R-:W-:Y:S01]  /*5740*/  LEA R30, P2, R28.reuse, R26, 0x7 ;  /* 0x0000001a1c1e7211 */ /* 0x040fe200078438ff */
[----:B------:R-:W-:Y:S01]  /*5750*/  IMAD.SHL.U32 R31, R28, 0x8, RZ ;  /* 0x000000081c1f7824 */ /* 0x000fe200078e00ff */
[----:B------:R-:W-:Y:S01]  /*5760*/  IADD3 R24, P1, R26, UR6, RZ ;  /* 0x000000061a187c10 */ /* 0x000fe2000ff3e0ff */
[----:B------:R-:W-:-:S03]  /*5770*/  IMAD.IADD R27, R27, 0x1, R25 ;  /* 0x000000011b1b7824 */ /* 0x000fc600078e0219 */
[----:B------:R-:W-:Y:S02]  /*5780*/  IADD3 R26, P5, P6, R26, UR6, R31 ;  /* 0x000000061a1a7c10 */ /* 0x000fe4000febe01f */
[----:B------:R-:W-:Y:S02]  /*5790*/  LEA.HI.X R29, R28, R27, R29, 0x7, P2 ;  /* 0x0000001b1c1d7211 */ /* 0x000fe400010f3c1d */
[C---:B------:R-:W-:Y:S02]  /*57a0*/  IADD3.X R25, R27.reuse, UR7, RZ, P1, !PT ;  /* 0x000000071b197c10 */ /* 0x040fe40008ffe4ff */
[----:B------:R-:W-:Y:S02]  /*57b0*/  IADD3.X R27, R27, UR7, R34, P5, P6 ;  /* 0x000000071b1b7c10 */ /* 0x000fe4000afec422 */
[----:B------:R-:W-:Y:S02]  /*57c0*/  FSETP.NEU.AND P5, PT, RZ, UR21, PT ;  /* 0x00000015ff007c0b */ /* 0x000fe4000bfad000 */
[----:B------:R-:W-:-:S02]  /*57d0*/  IADD3 R28, P1, P2, R30, UR6, R31 ;  /* 0x000000061e1c7c10 */ /* 0x000fc4000fa3e01f */
[----:B------:R-:W-:-:S04]  /*57e0*/  IADD3 R30, P3, R30, UR6, RZ ;  /* 0x000000061e1e7c10 */ /* 0x000fc8000ff7e0ff */
[C---:B------:R-:W-:Y:S02]  /*57f0*/  IADD3.X R31, R29.reuse, UR7, RZ, P3, !PT ;  /* 0x000000071d1f7c10 */ /* 0x040fe40009ffe4ff */
[----:B------:R-:W-:-:S03]  /*5800*/  IADD3.X R29, R29, UR7, R34, P1, P2 ;  /* 0x000000071d1d7c10 */ /* 0x000fc60008fe4422 */
[----:B------:R-:W-:Y:S05]  /*5810*/  @!P5 BRA `(.L_x_38) ;  /* 0x0000006c001cd947 */ /* 0x000fea0003800000 */
[----:B------:R-:W-:Y:S01]  /*5820*/  ULDC.64 UR16, c[0x0][0x5b8] ;  /* 0x00016e0000107ab9 */ /* 0x000fe20000000a00 */
[----:B------:R-:W-:Y:S01]  /*5830*/  ISETP.GE.AND P1, PT, R42, 0x1, PT ;  /* 0x000000012a00780c */ /* 0x000fe20003f26270 */
[----:B------:R-:W-:Y:S02]  /*5840*/  UIMAD UR6, UR11, UR16, URZ ;  /* 0x000000100b0672a4 */ /* 0x000fe4000f8e023f */
[----:B------:R-:W-:Y:S01]  /*5850*/  IMAD.U32 R35, RZ, RZ, UR16 ;  /* 0x00000010ff237e24 */ /* 0x000fe2000f8e00ff */
[----:B------:R-:W-:Y:S01]  /*5860*/  BSSY B1, `(.L_x_39) ;  /* 0x0000010000017945 */ /* 0x000fe20003800000 */
[----:B------:R-:W-:Y:S01]  /*5870*/  ISETP.LT.OR P5, PT, R41, 0x1, !P1 ;  /* 0x000000012900780c */ /* 0x000fe20004fa1670 */
[----:B------:R-:W-:Y:S02]  /*5880*/  UIMAD UR6, UR22, UR17, UR6 ;  /* 0x00000011160672a4 */ /* 0x000fe4000f8e0206 */
[----:B------:R-:W-:Y:S01]  /*5890*/  IMAD.WIDE.U32 R32, R35, UR22, R32 ;  /* 0x0000001623207c25 */ /* 0x000fe2000f8e0020 */
[----:B------:R-:W-:-:S03]  /*58a0*/  ULDC.64 UR10, c[0x0][0x5a8] ;  /* 0x00016a00000a7ab9 */ /* 0x000fc60000000a00 */
[----:B------:R-:W-:Y:S02]  /*58b0*/  IMAD.MOV.U32 R36, RZ, RZ, R32 ;  /* 0x000000ffff247224 */ /* 0x000fe400078e0020 */
[----:B------:R-:W-:Y:S01]  /*58c0*/  VIADD R37, R33, UR6 ;  /* 0x0000000621257c36 */ /* 0x000fe20008000000 */
[----:B------:R-:W-:Y:S02]  /*58d0*/  ULDC.64 UR6, c[0x0][0x5b0] ;  /* 0x00016c0000067ab9 */ /* 0x000fe40000000a00 */
[----:B------:R-:W-:Y:S02]  /*58e0*/  IMAD R34, R39, UR6, RZ ;  /* 0x0000000627227c24 */ /* 0x000fe4000f8e02ff */
[----:B------:R-:W-:-:S04]  /*58f0*/  IMAD.WIDE.U32 R32, R43, UR6, R36 ;  /* 0x000000062b207c25 */ /* 0x000fc8000f8e0024 */
[--C-:B------:R-:W-:Y:S01]  /*5900*/  IMAD R35, R43, UR7, R34.reuse ;  /* 0x000000072b237c24 */ /* 0x100fe2000f8e0222 */
[----:B------:R-:W-:Y:S02]  /*5910*/  IADD3 R32, P2, R32, UR10, RZ ;  /* 0x0000000a20207c10 */ /* 0x000fe4000ff5e0ff */
[----:B------:R-:W-:Y:S02]  /*5920*/  PRMT R34, RZ, 0x7610, R34 ;  /* 0x00007610ff227816 */ /* 0x000fe40000000022 */
[----:B------:R-:W-:Y:S01]  /*5930*/  IADD3.X R33, R33, UR11, R35, P2, !PT ;  /* 0x0000000b21217c10 */ /* 0x000fe200097fe423 */
[----:B------:R-:W-:Y:S08]  /*5940*/  @P5 BRA `(.L_x_40) ;  /* 0x0000000000045947 */ /* 0x000ff00003800000 */
[----:B------:R0:W5:Y:S02]  /*5950*/  LDG.E.U8 R34, desc[UR14][R32.64] ;  /* 0x0000000e20227981 */ /* 0x000164000c1e1100 */
.L_x_40:
[----:B------:R-:W-:Y:S05]  /*5960*/  BSYNC B1 ;  /* 0x0000000000017941 */ /* 0x000fea0003800000 */
.L_x_39:
[----:B-----5:R-:W-:Y:S01]  /*5970*/  LOP3.LUT R34, R34, 0xff, RZ, 0xc0, !PT ;  /* 0x000000ff22227812 */ /* 0x020fe200078ec0ff */
[----:B------:R-:W-:Y:S01]  /*5980*/  BSSY B1, `(.L_x_41) ;  /* 0x000000b000017945 */ /* 0x000fe20003800000 */
[----:B------:R-:W-:Y:S02]  /*5990*/  ISETP.LT.OR P3, PT, R41, 0x2, !P1 ;  /* 0x000000022900780c */ /* 0x000fe40004f61670 */
[----:B------:R-:W-:-:S05]  /*59a0*/  F2FP.F16.E5M2.UNPACK_B R34, R34 ;  /* 0x00000022ff22723e */ /* 0x000fca00020004ff */
[----:B------:R-:W-:-:S05]  /*59b0*/  HADD2.F32 R34, -RZ, R34.H0_H0 ;  /* 0x20000022ff227230 */ /* 0x000fca0000004100 */
[----:B------:R-:W-:Y:S01]  /*59c0*/  FMUL R35, R34, UR21 ;  /* 0x0000001522237c20 */ /* 0x000fe20008400000 */
[----:B------:R-:W-:-:S03]  /*59d0*/  PRMT R34, RZ, 0x7610, R34 ;  /* 0x00007610ff227816 */ /* 0x000fc60000000022 */
[----:B------:R-:W-:-:S05]  /*59e0*/  FFMA R35, R226, UR20, R35 ;  /* 0x00000014e2237c23 */ /* 0x000fca0008000023 */
[----:B------:R-:W-:-:S05]  /*59f0*/  F2FP.SATFINITE.E5M2.F32.PACK_AB_MERGE_C R35, RZ, R35, RZ ;  /* 0x00000023ff23723e */ /* 0x000fca00048060ff */
[----:B------:R1:W-:Y:S01]  /*5a00*/  @!P5 STG.E.U8 desc[UR14][R24.64], R35 ;  /* 0x000000231800d986 */ /* 0x0003e2000c10110e */
[----:B------:R-:W-:Y:S05]  /*5a10*/  @P3 BRA `(.L_x_42) ;  /* 0x0000000000043947 */ /* 0x000fea0003800000 */
[----:B------:R2:W5:Y:S02]  /*5a20*/  LDG.E.U8 R34, desc[UR14][R32.64+0x1] ;  /* 0x0000010e20227981 */ /* 0x000564000c1e1100 */
.L_x_42:
[----:B------:R-:W-:Y:S05]  /*5a30*/  BSYNC B1 ;  /* 0x0000000000017941 */ /* 0x000fea0003800000 */
.L_x_41:
[----:B-----5:R-:W-:Y:S01]  /*5a40*/  LOP3.LUT R34, R34, 0xff, RZ, 0xc0, !PT ;  /* 0x000000ff22227812 */ /* 0x020fe200078ec0ff */
[----:B------:R-:W-:Y:S01]  /*5a50*/  BSSY B1, `(.L_x_43) ;  /* 0x0000013000017945 */ /* 0x000fe20003800000 */
[----:B------:R-:W-:Y:S02]  /*5a60*/  IADD3 R45, P2, R43, 0x8, RZ ;  /* 0x000000082b2d7810 */ /* 0x000fe40007f5e0ff */
[----:B------:R-:W-:-:S03]  /*5a70*/  F2FP.F16.E5M2.UNPACK_B R34, R34 ;  /* 0x00000022ff22723e */ /* 0x000fc600020004ff */
[----:B-1----:R-:W-:Y:S01]  /*5a80*/  IMAD.X R35, RZ, RZ, R39, P2 ;  /* 0x000000ffff237224 */ /* 0x002fe200010e0627 */
[----:B------:R-:W-:Y:S01]  /*5a90*/  ISETP.GE.AND P2, PT, R42, 0x9, PT ;  /* 0x000000092a00780c */ /* 0x000fe20003f46270 */
[----:B------:R-:W-:Y:S02]  /*5aa0*/  HADD2.F32 R34, -RZ, R34.H0_H0 ;  /* 0x20000022ff227230 */ /* 0x000fe40000004100 */
[----:B------:R-:W-:Y:S01]  /*5ab0*/  IMAD R46, R35, UR6, RZ ;  /* 0x00000006232e7c24 */ /* 0x000fe2000f8e02ff */
[----:B------:R-:W-:Y:S02]  /*5ac0*/  ISETP.LT.OR P5, PT, R41, 0x1, !P2 ;  /* 0x000000012900780c */ /* 0x000fe400057a1670 */
[----:B------:R-:W-:Y:S01]  /*5ad0*/  FMUL R44, R34, UR21 ;  /* 0x00000015222c7c20 */ /* 0x000fe20008400000 */
[----:B------:R-:W-:-:S04]  /*5ae0*/  IMAD.WIDE.U32 R34, R45, UR6, R36 ;  /* 0x000000062d227c25 */ /* 0x000fc8000f8e0024 */
[----:B------:R-:W-:Y:S01]  /*5af0*/  FFMA R44, R225, UR20, R44 ;  /* 0x00000014e12c7c23 */ /* 0x000fe2000800002c */
[----:B------:R-:W-:Y:S01]  /*5b00*/  IMAD R45, R45, UR7, R46 ;  /* 0x000000072d2d7c24 */ /* 0x000fe2000f8e022e */
[----:B------:R-:W-:-:S03]  /*5b10*/  IADD3 R34, P6, R34, UR10, RZ ;  /* 0x0000000a22227c10 */ /* 0x000fc6000ffde0ff */
[----:B------:R-:W-:Y:S02]  /*5b20*/  F2FP.SATFINITE.E5M2.F32.PACK_AB_MERGE_C R47, RZ, R44, RZ ;  /* 0x0000002cff2f723e */ /* 0x000fe400048060ff */
[----:B------:R-:W-:Y:S02]  /*5b30*/  IADD3.X R35, R35, UR11, R45, P6, !PT ;  /* 0x0000000b23237c10 */ /* 0x000fe4000b7fe42d */
[----:B------:R-:W-:Y:S01]  /*5b40*/  PRMT R44, RZ, 0x7610, R44 ;  /* 0x00007610ff2c7816 */ /* 0x000fe2000000002c */
[----:B------:R1:W-:Y:S01]  /*5b50*/  @!P3 STG.E.U8 desc[UR14][R24.64+0x1], R47 ;  /* 0x0000012f1800b986 */ /* 0x0003e2000c10110e */
[----:B------:R-:W-:Y:S05]  /*5b60*/  @P5 BRA `(.L_x_44) ;  /* 0x0000000000045947 */ /* 0x000fea0003800000 */
[----:B------:R3:W5:Y:S02]  /*5b70*/  LDG.E.U8 R44, desc[UR14][R34.64] ;  /* 0x0000000e222c7981 */ /* 0x000764000c1e1100 */
.L_x_44:
[----:B------:R-:W-:Y:S05]  /*5b80*/  BSYNC B1 ;  /* 0x0000000000017941 */ /* 0x000fea0003800000 */
.L_x_43:
        /* <DEDUP_REMOVED lines=12> */
.L_x_46:
[----:B------:R-:W-:Y:S05]  /*5c50*/  BSYNC B1 ;  /* 0x0000000000017941 */ /* 0x000fea0003800000 */
.L_x_45:
[----:B-----5:R-:W-:Y:S01]  /*5c60*/  LOP3.LUT R44, R44, 0xff, RZ, 0xc0, !PT ;  /* 0x000000ff2c2c7812 */ /* 0x020fe200078ec0ff */
[----:B------:R-:W-:Y:S01]  /*5c70*/  BSSY B1, `(.L_x_47) ;  /* 0x000000b000017945 */ /* 0x000fe20003800000 */
[----:B------:R-:W-:Y:S02]  /*5c80*/  ISETP.LT.OR P5, PT, R41, 0x9, !P1 ;  /* 0x000000092900780c */ /* 0x000fe40004fa1670 */
[----:B------:R-:W-:-:S05]  /*5c90*/  F2FP.F16.E5M2.UNPACK_B R44, R44 ;  /* 0x0000002cff2c723e */ /* 0x000fca00020004ff */
[----:B------:R-:W-:-:S05]  /*5ca0*/  HADD2.F32 R44, -RZ, R44.H0_H0 ;  /* 0x2000002cff2c7230 */ /* 0x000fca0000004100 */
[----:B------:R-:W-:-:S04]  /*5cb0*/  FMUL R44, R44, UR21 ;  /* 0x000000152c2c7c20 */ /* 0x000fc80008400000 */
[----:B------:R-:W-:-:S05]  /*5cc0*/  FFMA R44, R223, UR20, R44 ;  /* 0x00000014df2c7c23 */ /* 0x000fca000800002c */
[----:B----4-:R-:W-:Y:S02]  /*5cd0*/  F2FP.SATFINITE.E5M2.F32.PACK_AB_MERGE_C R45, RZ, R44, RZ ;  /* 0x0000002cff2d723e */ /* 0x010fe400048060ff */
[----:B------:R-:W-:-:S03]  /*5ce0*/  PRMT R44, RZ, 0x7610, R44 ;  /* 0x00007610ff2c7816 */ /* 0x000fc6000000002c */
[----:B------:R4:W-:Y:S01]  /*5cf0*/  @!P3 STG.E.U8 desc[UR14][R26.64+0x1], R45 ;  /* 0x0000012d1a00b986 */ /* 0x0009e2000c10110e */
[----:B------:R-:W-:Y:S05]  /*5d00*/  @P5 BRA `(.L_x_48) ;  /* 0x0000000000045947 */ /* 0x000fea0003800000 */
[----:B------:R0:W5:Y:S02]  /*5d10*/  LDG.E.U8 R44, desc[UR14][R32.64+0x8] ;  /* 0x0000080e202c7981 */ /* 0x000164000c1e1100 */
.L_x_48:
[----:B------:R-:W-:Y:S05]  /*5d20*/  BSYNC B1 ;  /* 0x0000000000017941 */ /* 0x000fea0003800000 */
.L_x_47:
[----:B-----5:R-:W-:Y:S01]  /*5d30*/  LOP3.LUT R44, R44, 0xff, RZ, 0xc0, !PT ;  /* 0x000000ff2c2c7812 */ /* 0x020fe200078ec0ff */
[----:B------:R-:W-:Y:S01]  /*5d40*/  BSSY B1, `(.L_x_49) ;  /* 0x000000b000017945 */ /* 0x000fe20003800000 */
[----:B------:R-:W-:Y:S02]  /*5d50*/  ISETP.LT.OR P3, PT, R41, 0xa, !P1 ;  /* 0x0000000a2900780c */ /* 0x000fe40004f61670 */
[----:B------:R-:W-:-:S05]  /*5d60*/  F2FP.F16.E5M2.UNPACK_B R44, R44 ;  /* 0x0000002cff2c723e */ /* 0x000fca00020004ff */
[----:B------:R-:W-:-:S05]  /*5d70*/  HADD2.F32 R44, -RZ, R44.H0_H0 ;  /* 0x2000002cff2c7230 */ /* 0x000fca0000004100 */
[----:B----4-:R-:W-:Y:S01]  /*5d80*/  FMUL R45, R44, UR21 ;  /* 0x000000152c2d7c20 */ /* 0x010fe20008400000 */
[----:B------:R-:W-:-:S03]  /*5d90*/  PRMT R44, RZ, 0x7610, R44 ;  /* 0x00007610ff2c7816 */ /* 0x000fc6000000002c */
[----:B------:R-:W-:-:S05]  /*5da0*/  FFMA R45, R222, UR20, R45 ;  /* 0x00000014de2d7c23 */ /* 0x000fca000800002d */
[----:B------:R-:W-:-:S05]  /*5db0*/  F2FP.SATFINITE.E5M2.F32.PACK_AB_MERGE_C R45, RZ, R45, RZ ;  /* 0x0000002dff2d723e */ /* 0x000fca00048060ff */
[----:B------:R4:W-:Y:S01]  /*5dc0*/  @!P5 STG.E.U8 desc[UR14][R24.64+0x8], R45 ;  /* 0x0000082d1800d986 */ /* 0x0009e2000c10110e */
[----:B------:R-:W-:Y:S05]  /*5dd0*/  @P3 BRA `(.L_x_50) ;  /* 0x0000000000043947 */ /* 0x000fea0003800000 */
[----:B------:R0:W5:Y:S02]  /*5de0*/  LDG.E.U8 R44, desc[UR14][R32.64+0x9] ;  /* 0x0000090e202c7981 */ /* 0x000164000c1e1100 */
.L_x_50:
[----:B------:R-:W-:Y:S05]  /*5df0*/  BSYNC B1 ;  /* 0x0000000000017941 */ /* 0x000fea0003800000 */
.L_x_49:
        /* <DEDUP_REMOVED lines=12> */
.L_x_52:
[----:B------:R-:W-:Y:S05]  /*5ec0*/  BSYNC B1 ;  /* 0x0000000000017941 */ /* 0x000fea0003800000 */
.L_x_51:
        /* <DEDUP_REMOVED lines=12> */
.L_x_54:
[----:B------:R-:W-:Y:S05]  /*5f90*/  BSYNC B1 ;  /* 0x0000000000017941 */ /* 0x000fea0003800000 */
.L_x_53:
        /* <DEDUP_REMOVED lines=12> */
.L_x_56:
[----:B------:R-:W-:Y:S05]  /*6060*/  BSYNC B1 ;  /* 0x0000000000017941 */ /* 0x000fea0003800000 */
.L_x_55:
        /* <DEDUP_REMOVED lines=12> */
.L_x_58:
[----:B------:R-:W-:Y:S05]  /*6130*/  BSYNC B1 ;  /* 0x0000000000017941 */ /* 0x000fea0003800000 */
.L_x_57:
        /* <DEDUP_REMOVED lines=12> */
.L_x_60:
[----:B------:R-:W-:Y:S05]  /*6200*/  BSYNC B1 ;  /* 0x0000000000017941 */ /* 0x000fea0003800000 */
.L_x_59:
        /* <DEDUP_REMOVED lines=12> */
.L_x_62:
[----:B------:R-:W-:Y:S05]  /*62d0*/  BSYNC B1 ;  /* 0x0000000000017941 */ /* 0x000fea0003800000 */
.L_x_61:
        /* <DEDUP_REMOVED lines=12> */
.L_x_64:
[----:B------:R-:W-:Y:S05]  /*63a0*/  BSYNC B1 ;  /* 0x0000000000017941 */ /* 0x000fea0003800000 */
.L_x_63:
        /* <DEDUP_REMOVED lines=12> */
.L_x_66:
[----:B------:R-:W-:Y:S05]  /*6470*/  BSYNC B1 ;  /* 0x0000000000017941 */ /* 0x000fea0003800000 */
.L_x_65:
        /* <DEDUP_REMOVED lines=12> */
.L_x_68:
[----:B------:R-:W-:Y:S05]  /*6540*/  BSYNC B1 ;  /* 0x0000000000017941 */ /* 0x000fea0003800000 */
.L_x_67:
        /* <DEDUP_REMOVED lines=12> */
.L_x_70:
[----:B------:R-:W-:Y:S05]  /*6610*/  BSYNC B1 ;  /* 0x0000000000017941 */ /* 0x000fea0003800000 */
.L_x_69:
        /* <DEDUP_REMOVED lines=12> */
.L_x_72:
[----:B------:R-:W-:Y:S05]  /*66e0*/  BSYNC B1 ;  /* 0x0000000000017941 */ /* 0x000fea0003800000 */
.L_x_71:
        /* <DEDUP_REMOVED lines=12> */
.L_x_74:
[----:B------:R-:W-:Y:S05]  /*67b0*/  BSYNC B1 ;  /* 0x0000000000017941 */ /* 0x000fea0003800000 */
.L_x_73:
        /* <DEDUP_REMOVED lines=12> */
.L_x_76:
[----:B------:R-:W-:Y:S05]  /*6880*/  BSYNC B1 ;  /* 0x0000000000017941 */ /* 0x000fea0003800000 */
.L_x_75:
        /* <DEDUP_REMOVED lines=12> */
.L_x_78:
[----:B------:R-:W-:Y:S05]  /*6950*/  BSYNC B1 ;  /* 0x0000000000017941 */ /* 0x000fea0003800000 */
.L_x_77:
        /* <DEDUP_REMOVED lines=12> */
.L_x_80:
[----:B------:R-:W-:Y:S05]  /*6a20*/  BSYNC B1 ;  /* 0x0000000000017941 */ /* 0x000fea0003800000 */
.L_x_79:
        /* <DEDUP_REMOVED lines=12> */
.L_x_82:
[----:B------:R-:W-:Y:S05]  /*6af0*/  BSYNC B1 ;  /* 0x0000000000017941 */ /* 0x000fea0003800000 */
.L_x_81:
        /* <DEDUP_REMOVED lines=12> */
.L_x_84:
[----:B------:R-:W-:Y:S05]  /*6bc0*/  BSYNC B1 ;  /* 0x0000000000017941 */ /* 0x000fea0003800000 */
.L_x_83:
        /* <DEDUP_REMOVED lines=12> */
.L_x_86:
[----:B------:R-:W-:Y:S05]  /*6c90*/  BSYNC B1 ;  /* 0x0000000000017941 */ /* 0x000fea0003800000 */
.L_x_85:
        /* <DEDUP_REMOVED lines=12> */
.L_x_88:
[----:B------:R-:W-:Y:S05]  /*6d60*/  BSYNC B1 ;  /* 0x0000000000017941 */ /* 0x000fea0003800000 */
.L_x_87:
        /* <DEDUP_REMOVED lines=12> */
.L_x_90:
[----:B------:R-:W-:Y:S05]  /*6e30*/  BSYNC B1 ;  /* 0x0000000000017941 */ /* 0x000fea0003800000 */
.L_x_89:
        /* <DEDUP_REMOVED lines=12> */
.L_x_92:
[----:B------:R-:W-:Y:S05]  /*6f00*/  BSYNC B1 ;  /* 0x0000000000017941 */ /* 0x000fea0003800000 */
.L_x_91:
        /* <DEDUP_REMOVED lines=12> */
.L_x_94:
[----:B------:R-:W-:Y:S05]  /*6fd0*/  BSYNC B1 ;  /* 0x0000000000017941 */ /* 0x000fea0003800000 */
.L_x_93:
        /* <DEDUP_REMOVED lines=12> */
.L_x_96:
[----:B------:R-:W-:Y:S05]  /*70a0*/  BSYNC B1 ;  /* 0x0000000000017941 */ /* 0x000fea0003800000 */
.L_x_95:
        /* <DEDUP_REMOVED lines=12> */
.L_x_98:
[----:B------:R-:W-:Y:S05]  /*7170*/  BSYNC B1 ;  /* 0x0000000000017941 */ /* 0x000fea0003800000 */
.L_x_97:
        /* <DEDUP_REMOVED lines=12> */
.L_x_100:
[----:B------:R-:W-:Y:S05]  /*7240*/  BSYNC B1 ;  /* 0x0000000000017941 */ /* 0x000fea0003800000 */
.L_x_99:
        /* <DEDUP_REMOVED lines=12> */
.L_x_102:
[----:B------:R-:W-:Y:S05]  /*7310*/  BSYNC B1 ;  /* 0x0000000000017941 */ /* 0x000fea0003800000 */
.L_x_101:
        /* <DEDUP_REMOVED lines=12> */
.L_x_104:
[----:B------:R-:W-:Y:S05]  /*73e0*/  BSYNC B1 ;  /* 0x0000000000017941 */ /* 0x000fea0003800000 */
.L_x_103:
        /* <DEDUP_REMOVED lines=12> */
.L_x_106:
[----:B------:R-:W-:Y:S05]  /*74b0*/  BSYNC B1 ;  /* 0x0000000000017941 */ /* 0x000fea0003800000 */
.L_x_105:
        /* <DEDUP_REMOVED lines=12> */
.L_x_108:
[----:B------:R-:W-:Y:S05]  /*7580*/  BSYNC B1 ;  /* 0x0000000000017941 */ /* 0x000fea0003800000 */
.L_x_107:
        /* <DEDUP_REMOVED lines=12> */
.L_x_110:
[----:B------:R-:W-:Y:S05]  /*7650*/  BSYNC B1 ;  /* 0x0000000000017941 */ /* 0x000fea0003800000 */
.L_x_109:
        /* <DEDUP_REMOVED lines=12> */
.L_x_112:
[----:B------:R-:W-:Y:S05]  /*7720*/  BSYNC B1 ;  /* 0x0000000000017941 */ /* 0x000fea0003800000 */
.L_x_111:
        /* <DEDUP_REMOVED lines=12> */
.L_x_114:
[----:B------:R-:W-:Y:S05]  /*77f0*/  BSYNC B1 ;  /* 0x0000000000017941 */ /* 0x000fea0003800000 */
.L_x_113:
        /* <DEDUP_REMOVED lines=12> */
.L_x_116:
[----:B------:R-:W-:Y:S05]  /*78c0*/  BSYNC B1 ;  /* 0x0000000000017941 */ /* 0x000fea0003800000 */
.L_x_115:
        /* <DEDUP_REMOVED lines=12> */
.L_x_118:
[----:B------:R-:W-:Y:S05]  /*7990*/  BSYNC B1 ;  /* 0x0000000000017941 */ /* 0x000fea0003800000 */
.L_x_117:
        /* <DEDUP_REMOVED lines=12> */
.L_x_120:
[----:B------:R-:W-:Y:S05]  /*7a60*/  BSYNC B1 ;  /* 0x0000000000017941 */ /* 0x000fea0003800000 */
.L_x_119:
        /* <DEDUP_REMOVED lines=12> */
.L_x_122:
[----:B------:R-:W-:Y:S05]  /*7b30*/  BSYNC B1 ;  /* 0x0000000000017941 */ /* 0x000fea0003800000 */
.L_x_121:
        /* <DEDUP_REMOVED lines=12> */
.L_x_124:
[----:B------:R-:W-:Y:S05]  /*7c00*/  BSYNC B1 ;  /* 0x0000000000017941 */ /* 0x000fea0003800000 */
.L_x_123:
        /* <DEDUP_REMOVED lines=12> */
.L_x_126:
[----:B------:R-:W-:Y:S05]  /*7cd0*/  BSYNC B1 ;  /* 0x0000000000017941 */ /* 0x000fea0003800000 */
.L_x_125:
        /* <DEDUP_REMOVED lines=12> */
.L_x_128:
[----:B------:R-:W-:Y:S05]  /*7da0*/  BSYNC B1 ;  /* 0x0000000000017941 */ /* 0x000fea0003800000 */
.L_x_127:
        /* <DEDUP_REMOVED lines=12> */
.L_x_130:
[----:B------:R-:W-:Y:S05]  /*7e70*/  BSYNC B1 ;  /* 0x0000000000017941 */ /* 0x000fea0003800000 */
.L_x_129:
        /* <DEDUP_REMOVED lines=12> */
.L_x_132:
[----:B------:R-:W-:Y:S05]  /*7f40*/  BSYNC B1 ;  /* 0x0000000000017941 */ /* 0x000fea0003800000 */
.L_x_131:
        /* <DEDUP_REMOVED lines=12> */
.L_x_134:
[----:B------:R-:W-:Y:S05]  /*8010*/  BSYNC B1 ;  /* 0x0000000000017941 */ /* 0x000fea0003800000 */
.L_x_133:
        /* <DEDUP_REMOVED lines=12> */
.L_x_136:
[----:B------:R-:W-:Y:S05]  /*80e0*/  BSYNC B1 ;  /* 0x0000000000017941 */ /* 0x000fea0003800000 */
.L_x_135:
        /* <DEDUP_REMOVED lines=12> */
.L_x_138:
[----:B------:R-:W-:Y:S05]  /*81b0*/  BSYNC B1 ;  /* 0x0000000000017941 */ /* 0x000fea0003800000 */
.L_x_137:
        /* <DEDUP_REMOVED lines=12> */
.L_x_140:
[----:B------:R-:W-:Y:S05]  /*8280*/  BSYNC B1 ;  /* 0x0000000000017941 */ /* 0x000fea0003800000 */
.L_x_139:
        /* <DEDUP_REMOVED lines=12> */
.L_x_142:
[----:B------:R-:W-:Y:S05]  /*8350*/  BSYNC B1 ;  /* 0x0000000000017941 */ /* 0x000fea0003800000 */
.L_x_141:
        /* <DEDUP_REMOVED lines=12> */
.L_x_144:
[----:B------:R-:W-:Y:S05]  /*8420*/  BSYNC B1 ;  /* 0x0000000000017941 */ /* 0x000fea0003800000 */
.L_x_143:
        /* <DEDUP_REMOVED lines=12> */
.L_x_146:
[----:B------:R-:W-:Y:S05]  /*84f0*/  BSYNC B1 ;  /* 0x0000000000017941 */ /* 0x000fea0003800000 */
.L_x_145:
        /* <DEDUP_REMOVED lines=12> */
.L_x_148:
[----:B------:R-:W-:Y:S05]  /*85c0*/  BSYNC B1 ;  /* 0x0000000000017941 */ /* 0x000fea0003800000 */
.L_x_147:
        /* <DEDUP_REMOVED lines=12> */
.L_x_150:
[----:B------:R-:W-:Y:S05]  /*8690*/  BSYNC B1 ;  /* 0x0000000000017941 */ /* 0x000fea0003800000 */
.L_x_149:
        /* <DEDUP_REMOVED lines=12> */
.L_x_152:
[----:B------:R-:W-:Y:S05]  /*8760*/  BSYNC B1 ;  /* 0x0000000000017941 */ /* 0x000fea0003800000 */
.L_x_151:
        /* <DEDUP_REMOVED lines=12> */
.L_x_154:
[----:B------:R-:W-:Y:S05]  /*8830*/  BSYNC B1 ;  /* 0x0000000000017941 */ /* 0x000fea0003800000 */
.L_x_153:
        /* <DEDUP_REMOVED lines=12> */
.L_x_156:
[----:B------:R-:W-:Y:S05]  /*8900*/  BSYNC B1 ;  /* 0x0000000000017941 */ /* 0x000fea0003800000 */
.L_x_155:
        /* <DEDUP_REMOVED lines=12> */
.L_x_158:
[----:B------:R-:W-:Y:S05]  /*89d0*/  BSYNC B1 ;  /* 0x0000000000017941 */ /* 0x000fea0003800000 */
.L_x_157:
        /* <DEDUP_REMOVED lines=12> */
.L_x_160:
[----:B------:R-:W-:Y:S05]  /*8aa0*/  BSYNC B1 ;  /* 0x0000000000017941 */ /* 0x000fea0003800000 */
.L_x_159:
        /* <DEDUP_REMOVED lines=12> */
.L_x_162:
[----:B------:R-:W-:Y:S05]  /*8b70*/  BSYNC B1 ;  /* 0x0000000000017941 */ /* 0x000fea0003800000 */
.L_x_161:
[----:B-----5:R-:W-:Y:S01]  /*8b80*/  LOP3.LUT R44, R44, 0xff, RZ, 0xc0, !PT ;  /* 0x000000ff2c2c7812 */ /* 0x020fe200078ec0ff */
[----:B------:R-:W-:Y:S01]  /*8b90*/  BSSY B1, `(.L_x_163) ;  /* 0x000000b000017945 */ /* 0x000fe20003800000 */
[----:B------:R-:W-:Y:S02]  /*8ba0*/  ISETP.LT.OR P3, PT, R41, 0x79, !P2 ;  /* 0x000000792900780c */ /* 0x000fe40005761670 */
[----:B------:R-:W-:Y:S02]  /*8bb0*/  F2FP.F16.E5M2.UNPACK_B R44, R44 ;  /* 0x0000002cff2c723e */ /* 0x000fe400020004ff */
[----:B0-2---:R-:W-:-:S03]  /*8bc0*/  PRMT R32, RZ, 0x7610, R32 ;  /* 0x00007610ff207816 */ /* 0x005fc60000000020 */
[----:B------:R-:W-:-:S05]  /*8bd0*/  HADD2.F32 R44, -RZ, R44.H0_H0 ;  /* 0x2000002cff2c7230 */ /* 0x000fca0000004100 */
[----:B------:R-:W-:-:S04]  /*8be0*/  FMUL R44, R44, UR21 ;  /* 0x000000152c2c7c20 */ /* 0x000fc80008400000 */
[----:B------:R-:W-:-:S05]  /*8bf0*/  FFMA R44, R165, UR20, R44 ;  /* 0x00000014a52c7c23 */ /* 0x000fca000800002c */
[----:B------:R-:W-:-:S05]  /*8c00*/  F2FP.SATFINITE.E5M2.F32.PACK_AB_MERGE_C R33, RZ, R44, RZ ;  /* 0x0000002cff21723e */ /* 0x000fca00048060ff */
[----:B------:R0:W-:Y:S01]  /*8c10*/  @!P1 STG.E.U8 desc[UR14][R24.64+0x79], R33 ;  /* 0x0000792118009986 */ /* 0x0001e2000c10110e */
[----:B------:R-:W-:Y:S05]  /*8c20*/  @P3 BRA `(.L_x_164) ;  /* 0x0000000000043947 */ /* 0x000fea0003800000 */
[----:B------:R2:W5:Y:S02]  /*8c30*/  LDG.E.U8 R32, desc[UR14][R34.64+0x78] ;  /* 0x0000780e22207981 */ /* 0x000564000c1e1100 */
.L_x_164:
[----:B------:R-:W-:Y:S05]  /*8c40*/  BSYNC B1 ;  /* 0x0000000000017941 */ /* 0x000fea0003800000 */
.L_x_163:
[----:B-----5:R-:W-:Y:S01]  /*8c50*/  LOP3.LUT R32, R32, 0xff, RZ, 0xc0, !PT ;  /* 0x000000ff20207812 */ /* 0x020fe200078ec0ff */
[----:B------:R-:W-:Y:S01]  /*8c60*/  BSSY B1, `(.L_x_165) ;  /* 0x000000b000017945 */ /* 0x000fe20003800000 */
[----:B------:R-:W-:Y:S02]  /*8c70*/  ISETP.LT.OR P2, PT, R41, 0x7a, !P2 ;  /* 0x0000007a2900780c */ /* 0x000fe40005741670 */
[----:B------:R-:W-:Y:S02]  /*8c80*/  F2FP.F16.E5M2.UNPACK_B R32, R32 ;  /* 0x00000020ff20723e */ /* 0x000fe400020004ff */
[----:B01--4-:R-:W-:-:S03]  /*8c90*/  PRMT R24, RZ, 0x7610, R24 ;  /* 0x00007610ff187816 */ /* 0x013fc60000000018 */
[----:B------:R-:W-:-:S05]  /*8ca0*/  HADD2.F32 R32, -RZ, R32.H0_H0 ;  /* 0x20000020ff207230 */ /* 0x000fca0000004100 */
[----:B------:R-:W-:-:S04]  /*8cb0*/  FMUL R25, R32, UR21 ;  /* 0x0000001520197c20 */ /* 0x000fc80008400000 */
[----:B------:R-:W-:-:S05]  /*8cc0*/  FFMA R25, R164, UR20, R25 ;  /* 0x00000014a4197c23 */ /* 0x000fca0008000019 */
[----:B------:R-:W-:-:S05]  /*8cd0*/  F2FP.SATFINITE.E5M2.F32.PACK_AB_MERGE_C R25, RZ, R25, RZ ;  /* 0x00000019ff19723e */ /* 0x000fca00048060ff */
[----:B------:R0:W-:Y:S01]  /*8ce0*/  @!P3 STG.E.U8 desc[UR14][R26.64+0x78], R25 ;  /* 0x000078191a00b986 */ /* 0x0001e2000c10110e */
[----:B------:R-:W-:Y:S05]  /*8cf0*/  @P2 BRA `(.L_x_166) ;  /* 0x0000000000042947 */ /* 0x000fea0003800000 */
[----:B------:R1:W5:Y:S02]  /*8d00*/  LDG.E.U8 R24, desc[UR14][R34.64+0x79] ;  /* 0x0000790e22187981 */ /* 0x000364000c1e1100 */
.L_x_166:
[----:B------:R-:W-:Y:S05]  /*8d10*/  BSYNC B1 ;  /* 0x0000000000017941 */ /* 0x000fea0003800000 */
.L_x_165:
[----:B-----5:R-:W-:Y:S01]  /*8d20*/  LOP3.LUT R24, R24, 0xff, RZ, 0xc0, !PT ;  /* 0x000000ff18187812 */ /* 0x020fe200078ec0ff */
[----:B------:R-:W-:Y:S01]  /*8d30*/  BSSY B1, `(.L_x_167) ;  /* 0x0000013000017945 */ /* 0x000fe20003800000 */
[----:B------:R-:W-:Y:S02]  /*8d40*/  IADD3 R33, P1, R43, 0x80, RZ ;  /* 0x000000802b217810 */ /* 0x000fe40007f3e0ff */
[----:B------:R-:W-:-:S03]  /*8d50*/  F2FP.F16.E5M2.UNPACK_B R24, R24 ;  /* 0x00000018ff18723e */ /* 0x000fc600020004ff */
[----:B0-----:R-:W-:Y:S01]  /*8d60*/  IMAD.X R25, RZ, RZ, R39, P1 ;  /* 0x000000ffff197224 */ /* 0x001fe200008e0627 */
[----:B------:R-:W-:Y:S01]  /*8d70*/  ISETP.GE.AND P1, PT, R42, 0x81, PT ;  /* 0x000000812a00780c */ /* 0x000fe20003f26270 */
[----:B------:R-:W-:Y:S02]  /*8d80*/  HADD2.F32 R24, -RZ, R24.H0_H0 ;  /* 0x20000018ff187230 */ /* 0x000fe40000004100 */
[----:B-123--:R-:W-:Y:S01]  /*8d90*/  IMAD R34, R25, UR6, RZ ;  /* 0x0000000619227c24 */ /* 0x00efe2000f8e02ff */
        /* <DEDUP_REMOVED lines=12> */
.L_x_168:
[----:B------:R-:W-:Y:S05]  /*8e60*/  BSYNC B1 ;  /* 0x0000000000017941 */ /* 0x000fea0003800000 */
.L_x_167:
[----:B-----5:R-:W-:Y:S01]  /*8e70*/  LOP3.LUT R32, R32, 0xff, RZ, 0xc0, !PT ;  /* 0x000000ff20207812 */ /* 0x020fe200078ec0ff */
[----:B------:R-:W-:Y:S01]  /*8e80*/  BSSY B1, `(.L_x_169) ;  /* 0x000000b000017945 */ /* 0x000fe20003800000 */
[----:B------:R-:W-:Y:S02]  /*8e90*/  ISETP.LT.OR P3, PT, R41, 0x2, !P1 ;  /* 0x000000022900780c */ /* 0x000fe40004f61670 */
[----:B------:R-:W-:Y:S02]  /*8ea0*/  F2FP.F16.E5M2.UNPACK_B R32, R32 ;  /* 0x00000020ff20723e */ /* 0x000fe400020004ff */
[----:B0-----:R-:W-:-:S03]  /*8eb0*/  PRMT R26, RZ, 0x7610, R26 ;  /* 0x00007610ff1a7816 */ /* 0x001fc6000000001a */
[----:B------:R-:W-:-:S05]  /*8ec0*/  HADD2.F32 R32, -RZ, R32.H0_H0 ;  /* 0x20000020ff207230 */ /* 0x000fca0000004100 */
[----:B------:R-:W-:-:S04]  /*8ed0*/  FMUL R27, R32, UR21 ;  /* 0x00000015201b7c20 */ /* 0x000fc80008400000 */
[----:B------:R-:W-:-:S05]  /*8ee0*/  FFMA R27, R162, UR20, R27 ;  /* 0x00000014a21b7c23 */ /* 0x000fca000800001b */
[----:B------:R-:W-:-:S05]  /*8ef0*/  F2FP.SATFINITE.E5M2.F32.PACK_AB_MERGE_C R27, RZ, R27, RZ ;  /* 0x0000001bff1b723e */ /* 0x000fca00048060ff */
[----:B------:R0:W-:Y:S01]  /*8f00*/  @!P5 STG.E.U8 desc[UR14][R30.64], R27 ;  /* 0x0000001b1e00d986 */ /* 0x0001e2000c10110e */
[----:B------:R-:W-:Y:S05]  /*8f10*/  @P3 BRA `(.L_x_170) ;  /* 0x0000000000043947 */ /* 0x000fea0003800000 */
[----:B------:R2:W5:Y:S02]  /*8f20*/  LDG.E.U8 R26, desc[UR14][R24.64+0x1] ;  /* 0x0000010e181a7981 */ /* 0x000564000c1e1100 */
.L_x_170:
[----:B------:R-:W-:Y:S05]  /*8f30*/  BSYNC B1 ;  /* 0x0000000000017941 */ /* 0x000fea0003800000 */
.L_x_169:
[----:B-----5:R-:W-:Y:S01]  /*8f40*/  LOP3.LUT R26, R26, 0xff, RZ, 0xc0, !PT ;  /* 0x000000ff1a1a7812 */ /* 0x020fe200078ec0ff */
[----:B------:R-:W-:Y:S01]  /*8f50*/  BSSY B1, `(.L_x_171) ;  /* 0x0000013000017945 */ /* 0x000fe20003800000 */
[----:B------:R-:W-:Y:S02]  /*8f60*/  IADD3 R43, P2, R43, 0x88, RZ ;  /* 0x000000882b2b7810 */ /* 0x000fe40007f5e0ff */
[----:B------:R-:W-:Y:S02]  /*8f70*/  F2FP.F16.E5M2.UNPACK_B R26, R26 ;  /* 0x0000001aff1a723e */ /* 0x000fe400020004ff */
[----:B------:R-:W-:Y:S01]  /*8f80*/  PRMT R32, RZ, 0x7610, R32 ;  /* 0x00007610ff207816 */ /* 0x000fe20000000020 */
[----:B------:R-:W-:Y:S01]  /*8f90*/  IMAD.X R38, RZ, RZ, R39, P2 ;  /* 0x000000ffff267224 */ /* 0x000fe200010e0627 */
[----:B------:R-:W-:Y:S01]  /*8fa0*/  ISETP.GE.AND P2, PT, R42, 0x89, PT ;  /* 0x000000892a00780c */ /* 0x000fe20003f46270 */
[----:B------:R-:W-:Y:S02]  /*8fb0*/  HADD2.F32 R26, -RZ, R26.H0_H0 ;  /* 0x2000001aff1a7230 */ /* 0x000fe40000004100 */
[----:B------:R-:W-:Y:S01]  /*8fc0*/  IMAD R38, R38, UR6, RZ ;  /* 0x0000000626267c24 */ /* 0x000fe2000f8e02ff */
[----:B------:R-:W-:Y:S01]  /*8fd0*/  ISETP.LT.OR P5, PT, R41, 0x1, !P2 ;  /* 0x000000012900780c */ /* 0x000fe200057a1670 */
[----:B------:R-:W-:-:S04]  /*8fe0*/  IMAD.WIDE.U32 R36, R43, UR6, R36 ;  /* 0x000000062b247c25 */ /* 0x000fc8000f8e0024 */
[----:B------:R-:W-:Y:S01]  /*8ff0*/  FMUL R26, R26, UR21 ;  /* 0x000000151a1a7c20 */ /* 0x000fe20008400000 */
[----:B------:R-:W-:-:S03]  /*9000*/  IMAD R43, R43, UR7, R38 ;  /* 0x000000072b2b7c24 */ /* 0x000fc6000f8e0226 */
[----:B------:R-:W-:Y:S01]  /*9010*/  FFMA R161, R161, UR20, R26 ;  /* 0x00000014a1a17c23 */ /* 0x000fe2000800001a */
[----:B------:R-:W-:-:S04]  /*9020*/  IADD3 R26, P6, R36, UR10, RZ ;  /* 0x0000000a241a7c10 */ /* 0x000fc8000ffde0ff */
[----:B------:R-:W-:Y:S02]  /*9030*/  F2FP.SATFINITE.E5M2.F32.PACK_AB_MERGE_C R161, RZ, R161, RZ ;  /* 0x000000a1ffa1723e */ /* 0x000fe400048060ff */
[----:B0-----:R-:W-:-:S03]  /*9040*/  IADD3.X R27, R37, UR11, R43, P6, !PT ;  /* 0x0000000b251b7c10 */ /* 0x001fc6000b7fe42b */
[----:B------:R0:W-:Y:S01]  /*9050*/  @!P3 STG.E.U8 desc[UR14][R30.64+0x1], R161 ;  /* 0x000001a11e00b986 */ /* 0x0001e2000c10110e */
[----:B------:R-:W-:Y:S05]  /*9060*/  @P5 BRA `(.L_x_172) ;  /* 0x0000000000045947 */ /* 0x000fea0003800000 */
[----:B------:R3:W5:Y:S02]  /*9070*/  LDG.E.U8 R32, desc[UR14][R26.64] ;  /* 0x0000000e1a207981 */ /* 0x000764000c1e1100 */
.L_x_172:
[----:B------:R-:W-:Y:S05]  /*9080*/  BSYNC B1 ;  /* 0x0000000000017941 */ /* 0x000fea0003800000 */
.L_x_171:
        /* <DEDUP_REMOVED lines=12> */
.L_x_174:
[----:B------:R-:W-:Y:S05]  /*9150*/  BSYNC B1 ;  /* 0x0000000000017941 */ /* 0x000fea0003800000 */
.L_x_173:
        /* <DEDUP_REMOVED lines=12> */
.L_x_176:
[----:B------:R-:W-:Y:S05]  /*9220*/  BSYNC B1 ;  /* 0x0000000000017941 */ /* 0x000fea0003800000 */
.L_x_175:
        /* <DEDUP_REMOVED lines=12> */
.L_x_178:
[----:B------:R-:W-:Y:S05]  /*92f0*/  BSYNC B1 ;  /* 0x0000000000017941 */ /* 0x000fea0003800000 */
.L_x_177:
        /* <DEDUP_REMOVED lines=12> */
.L_x_180:
[----:B------:R-:W-:Y:S05]  /*93c0*/  BSYNC B1 ;  /* 0x0000000000017941 */ /* 0x000fea0003800000 */
.L_x_179:
        /* <DEDUP_REMOVED lines=12> */
.L_x_182:
[----:B------:R-:W-:Y:S05]  /*9490*/  BSYNC B1 ;  /* 0x0000000000017941 */ /* 0x000fea0003800000 */
.L_x_181:
        /* <DEDUP_REMOVED lines=12> */
.L_x_184:
[----:B------:R-:W-:Y:S05]  /*9560*/  BSYNC B1 ;  /* 0x0000000000017941 */ /* 0x000fea0003800000 */
.L_x_183:
        /* <DEDUP_REMOVED lines=12> */
.L_x_186:
[----:B------:R-:W-:Y:S05]  /*9630*/  BSYNC B1 ;  /* 0x0000000000017941 */ /* 0x000fea0003800000 */
.L_x_185:
        /* <DEDUP_REMOVED lines=12> */
.L_x_188:
[----:B------:R-:W-:Y:S05]  /*9700*/  BSYNC B1 ;  /* 0x0000000000017941 */ /* 0x000fea0003800000 */
.L_x_187:
        /* <DEDUP_REMOVED lines=12> */
.L_x_190:
[----:B------:R-:W-:Y:S05]  /*97d0*/  BSYNC B1 ;  /* 0x0000000000017941 */ /* 0x000fea0003800000 */
.L_x_189:
[----:B-----5:R-:W-:Y:S01]  /*97e0*/  LOP3.LUT R32, R32, 0xff, RZ, 0xc0, !PT ;  /* 0x000000ff20207812 */ /* 0x020fe200078ec0ff */
[----:B------:R-:W-:Y:S01]  /*97f0*/  BSSY B1, `(.L_x_191) ;  /* 0x000000b000017945 */ /* 0x000fe20003800000 */
[----:B------:R-:W-:Y:S02]  /*9800*/  ISETP.LT.OR P5, PT, R41, 0x19, !P1 ;  /* 0x000000192900780c */ /* 0x000fe40004fa1670 */
[----:B------:R-:W-:-:S05]  /*9810*/  F2FP.F16.E5M2.UNPACK_B R32, R32 ;  /* 0x00000020ff20723e */ /* 0x000fca00020004ff */
[----:B------:R-:W-:-:S05]  /*9820*/  HADD2.F32 R32, -RZ, R32.H0_H0 ;  /* 0x20000020ff207230 */ /* 0x000fca0000004100 */
[----:B------:R-:W-:-:S04]  /*9830*/  FMUL R32, R32, UR21 ;  /* 0x0000001520207c20 */ /* 0x000fc80008400000 */
[----:B------:R-:W-:Y:S01]  /*9840*/  FFMA R32, R23, UR20, R32 ;  /* 0x0000001417207c23 */ /* 0x000fe20008000020 */
[----:B------:R-:W-:-:S04]  /*9850*/  PRMT R23, RZ, 0x7610, R23 ;  /* 0x00007610ff177816 */ /* 0x000fc80000000017 */
[----:B----4-:R-:W-:-:S05]  /*9860*/  F2FP.SATFINITE.E5M2.F32.PACK_AB_MERGE_C R33, RZ, R32, RZ ;  /* 0x00000020ff21723e */ /* 0x010fca00048060ff */
[----:B------:R4:W-:Y:S01]  /*9870*/  @!P3 STG.E.U8 desc[UR14][R28.64+0x11], R33 ;  /* 0x000011211c00b986 */ /* 0x0009e2000c10110e */
[----:B------:R-:W-:Y:S05]  /*9880*/  @P5 BRA `(.L_x_192) ;  /* 0x0000000000045947 */ /* 0x000fea0003800000 */
[----:B------:R0:W5:Y:S02]  /*9890*/  LDG.E.U8 R23, desc[UR14][R24.64+0x18] ;  /* 0x0000180e18177981 */ /* 0x000164000c1e1100 */
.L_x_192:
[----:B------:R-:W-:Y:S05]  /*98a0*/  BSYNC B1 ;  /* 0x0000000000017941 */ /* 0x000fea0003800000 */
.L_x_191:
        /* <DEDUP_REMOVED lines=8> */
[----:B------:R-:W-:-:S05]  /*9930*/  F2FP.SATFINITE.E5M2.F32.PACK_AB_MERGE_C R23, RZ, R23, RZ ;  /* 0x00000017ff17723e */ /* 0x000fca00048060ff */
[----:B------:R0:W-:Y:S01]  /*9940*/  @!P5 STG.E.U8 desc[UR14][R30.64+0x18], R23 ;  /* 0x000018171e00d986 */ /* 0x0001e2000c10110e */
[----:B------:R-:W-:Y:S05]  /*9950*/  @P3 BRA `(.L_x_194) ;  /* 0x0000000000043947 */ /* 0x000fea0003800000 */
[----:B------:R0:W5:Y:S02]  /*9960*/  LDG.E.U8 R22, desc[UR14][R24.64+0x19] ;  /* 0x0000190e18167981 */ /* 0x000164000c1e1100 */
.L_x_194:
[----:B------:R-:W-:Y:S05]  /*9970*/  BSYNC B1 ;  /* 0x0000000000017941 */ /* 0x000fea0003800000 */
.L_x_193:
        /* <DEDUP_REMOVED lines=8> */
[----:B0-----:R-:W-:-:S05]  /*9a00*/  F2FP.SATFINITE.E5M2.F32.PACK_AB_MERGE_C R23, RZ, R22, RZ ;  /* 0x00000016ff17723e */ /* 0x001fca00048060ff */
[----:B------:R0:W-:Y:S01]  /*9a10*/  @!P3 STG.E.U8 desc[UR14][R30.64+0x19], R23 ;  /* 0x000019171e00b986 */ /* 0x0001e2000c10110e */
[----:B------:R-:W-:Y:S05]  /*9a20*/  @P5 BRA `(.L_x_196) ;  /* 0x0000000000045947 */ /* 0x000fea0003800000 */
[----:B------:R0:W5:Y:S02]  /*9a30*/  LDG.E.U8 R21, desc[UR14][R26.64+0x18] ;  /* 0x0000180e1a157981 */ /* 0x000164000c1e1100 */
.L_x_196:
[----:B------:R-:W-:Y:S05]  /*9a40*/  BSYNC B1 ;  /* 0x0000000000017941 */ /* 0x000fea0003800000 */
.L_x_195:
        /* <DEDUP_REMOVED lines=12> */
.L_x_198:
[----:B------:R-:W-:Y:S05]  /*9b10*/  BSYNC B1 ;  /* 0x0000000000017941 */ /* 0x000fea0003800000 */
.L_x_197:
        /* <DEDUP_REMOVED lines=12> */
.L_x_200:
[----:B------:R-:W-:Y:S05]  /*9be0*/  BSYNC B1 ;  /* 0x0000000000017941 */ /* 0x000fea0003800000 */
.L_x_199:
        /* <DEDUP_REMOVED lines=12> */
.L_x_202:
[----:B------:R-:W-:Y:S05]  /*9cb0*/  BSYNC B1 ;  /* 0x0000000000017941 */ /* 0x000fea0003800000 */
.L_x_201:
        /* <DEDUP_REMOVED lines=12> */
.L_x_204:
[----:B------:R-:W-:Y:S05]  /*9d80*/  BSYNC B1 ;  /* 0x0000000000017941 */ /* 0x000fea0003800000 */
.L_x_203:
        /* <DEDUP_REMOVED lines=12> */
.L_x_206:
[----:B------:R-:W-:Y:S05]  /*9e50*/  BSYNC B1 ;  /* 0x0000000000017941 */ /* 0x000fea0003800000 */
.L_x_205:
        /* <DEDUP_REMOVED lines=12> */
.L_x_208:
[----:B------:R-:W-:Y:S05]  /*9f20*/  BSYNC B1 ;  /* 0x0000000000017941 */ /* 0x000fea0003800000 */
.L_x_207:
        /* <DEDUP_REMOVED lines=12> */
.L_x_210:
[----:B------:R-:W-:Y:S05]  /*9ff0*/  BSYNC B1 ;  /* 0x0000000000017941 */ /* 0x000fea0003800000 */
.L_x_209:
        /* <DEDUP_REMOVED lines=12> */
.L_x_212:
[----:B------:R-:W-:Y:S05]  /*a0c0*/  BSYNC B1 ;  /* 0x0000000000017941 */ /* 0x000fea0003800000 */
.L_x_211:
        /* <DEDUP_REMOVED lines=12> */
.L_x_214:
[----:B------:R-:W-:Y:S05]  /*a190*/  BSYNC B1 ;  /* 0x0000000000017941 */ /* 0x000fea0003800000 */
.L_x_213:
        /* <DEDUP_REMOVED lines=12> */
.L_x_216:
[----:B------:R-:W-:Y:S05]  /*a260*/  BSYNC B1 ;  /* 0x0000000000017941 */ /* 0x000fea0003800000 */
.L_x_215:
        /* <DEDUP_REMOVED lines=12> */
.L_x_218:
[----:B------:R-:W-:Y:S05]  /*a330*/  BSYNC B1 ;  /* 0x0000000000017941 */ /* 0x000fea0003800000 */
.L_x_217:
        /* <DEDUP_REMOVED lines=12> */
.L_x_220:
[----:B------:R-:W-:Y:S05]  /*a400*/  BSYNC B1 ;  /* 0x0000000000017941 */ /* 0x000fea0003800000 */
.L_x_219:
        /* <DEDUP_REMOVED lines=12> */
.L_x_222:
[----:B------:R-:W-:Y:S05]  /*a4d0*/  BSYNC B1 ;  /* 0x0000000000017941 */ /* 0x000fea0003800000 */
.L_x_221:
        /* <DEDUP_REMOVED lines=12> */
.L_x_224:
[----:B------:R-:W-:Y:S05]  /*a5a0*/  BSYNC B1 ;  /* 0x0000000000017941 */ /* 0x000fea0003800000 */
.L_x_223:
        /* <DEDUP_REMOVED lines=12> */
.L_x_226:
[----:B------:R-:W-:Y:S05]  /*a670*/  BSYNC B1 ;  /* 0x0000000000017941 */ /* 0x000fea0003800000 */
.L_x_225:
        /* <DEDUP_REMOVED lines=12> */
.L_x_228:
[----:B------:R-:W-:Y:S05]  /*a740*/  BSYNC B1 ;  /* 0x0000000000017941 */ /* 0x000fea0003800000 */
.L_x_227:
        /* <DEDUP_REMOVED lines=12> */
.L_x_230:
[----:B------:R-:W-:Y:S05]  /*a810*/  BSYNC B1 ;  /* 0x0000000000017941 */ /* 0x000fea0003800000 */
.L_x_229:
        /* <DEDUP_REMOVED lines=12> */
.L_x_232:
[----:B------:R-:W-:Y:S05]  /*a8e0*/  BSYNC B1 ;  /* 0x0000000000017941 */ /* 0x000fea0003800000 */
.L_x_231:
        /* <DEDUP_REMOVED lines=12> */
.L_x_234:
[----:B------:R-:W-:Y:S05]  /*a9b0*/  BSYNC B1 ;  /* 0x0000000000017941 */ /* 0x000fea0003800000 */
.L_x_233:
[----:B-----5:R-:W-:Y:S01]  /*a9c0*/  LOP3.LUT R2, R2, 0xff, RZ, 0xc0, !PT ;  /* 0x000000ff02027812 */ /* 0x020fe200078ec0ff */
[----:B------:R-:W-:Y:S01]  /*a9d0*/  BSSY B1, `(.L_x_235) ;  /* 0x000000b000017945 */ /* 0x000fe20003800000 */
[----:B------:R-:W-:Y:S02]  /*a9e0*/  ISETP.LT.OR P5, PT, R41, 0x41, !P2 ;  /* 0x000000412900780c */ /* 0x000fe400057a1670 */
[----:B------:R-:W-:-:S05]  /*a9f0*/  F2FP.F16.E5M2.UNPACK_B R2, R2 ;  /* 0x00000002ff02723e */ /* 0x000fca00020004ff */
[----:B------:R-:W-:-:S05]  /*aa00*/  HADD2.F32 R2, -RZ, R2.H0_H0 ;  /* 0x20000002ff027230 */ /* 0x000fca0000004100 */
[----:B0-----:R-:W-:-:S04]  /*aa10*/  FMUL R3, R2, UR21 ;  /* 0x0000001502037c20 */ /* 0x001fc80008400000 */
[----:B------:R-:W-:Y:S01]  /*aa20*/  FFMA R3, R0, UR20, R3 ;  /* 0x0000001400037c23 */ /* 0x000fe20008000003 */
[----:B------:R-:W-:-:S04]  /*aa30*/  PRMT R0, RZ, 0x7610, R0 ;  /* 0x00007610ff007816 */ /* 0x000fc80000000000 */
[----:B------:R-:W-:-:S05]  /*aa40*/  F2FP.SATFINITE.E5M2.F32.PACK_AB_MERGE_C R3, RZ, R3, RZ ;  /* 0x00000003ff03723e */ /* 0x000fca00048060ff */
[----:B------:R0:W-:Y:S01]  /*aa50*/  @!P3 STG.E.U8 desc[UR14][R30.64+0x41], R3 ;  /* 0x000041031e00b986 */ /* 0x0001e2000c10110e */
[----:B------:R-:W-:Y:S05]  /*aa60*/  @P5 BRA `(.L_x_236) ;  /* 0x0000000000045947 */ /* 0x000fea0003800000 */
[----:B------:R0:W5:Y:S02]  /*aa70*/  LDG.E.U8 R0, desc[UR14][R26.64+0x40] ;  /* 0x0000400e1a007981 */ /* 0x000164000c1e1100 */
.L_x_236:
[----:B------:R-:W-:Y:S05]  /*aa80*/  BSYNC B1 ;  /* 0x0000000000017941 */ /* 0x000fea0003800000 */
.L_x_235:
[----:B------:R-:W2:Y:S01]  /*aa90*/  LDL.LU R2, [R1] ;  /* 0x0000000001027983 */ /* 0x000ea20000300800 */
[----:B-----5:R-:W-:Y:S01]  /*aaa0*/  LOP3.LUT R0, R0, 0xff, RZ, 0xc0, !PT ;  /* 0x000000ff00007812 */ /* 0x020fe200078ec0ff */
[----:B------:R-:W-:Y:S01]  /*aab0*/  BSSY B1, `(.L_x_237) ;  /* 0x000000b000017945 */ /* 0x000fe20003800000 */
[----:B------:R-:W-:Y:S02]  /*aac0*/  ISETP.LT.OR P3, PT, R41, 0x42, !P2 ;  /* 0x000000422900780c */ /* 0x000fe40005761670 */
[----:B------:R-:W-:-:S05]  /*aad0*/  F2FP.F16.E5M2.UNPACK_B R0, R0 ;  /* 0x00000000ff00723e */ /* 0x000fca00020004ff */
[----:B------:R-:W-:-:S05]  /*aae0*/  HADD2.F32 R0, -RZ, R0.H0_H0 ;  /* 0x20000000ff007230 */ /* 0x000fca0000004100 */
[----:B------:R-:W-:-:S04]  /*aaf0*/  FMUL R0, R0, UR21 ;  /* 0x0000001500007c20 */ /* 0x000fc80008400000 */
[----:B--2---:R-:W-:-:S05]  /*ab00*/  FFMA R0, R2, UR20, R0 ;  /* 0x0000001402007c23 */ /* 0x004fca0008000000 */
[----:B0-----:R-:W-:Y:S02]  /*ab10*/  F2FP.SATFINITE.E5M2.F32.PACK_AB_MERGE_C R3, RZ, R0, RZ ;  /* 0x00000000ff03723e */ /* 0x001fe400048060ff */
[----:B------:R-:W-:-:S03]  /*ab20*/  PRMT R0, RZ, 0x7610, R0 ;  /* 0x00007610ff007816 */ /* 0x000fc60000000000 */
[----:B------:R0:W-:Y:S01]  /*ab30*/  @!P5 STG.E.U8 desc[UR14][R28.64+0x40], R3 ;  /* 0x000040031c00d986 */ /* 0x0001e2000c10110e */
[----:B------:R-:W-:Y:S05]  /*ab40*/  @P3 BRA `(.L_x_238) ;  /* 0x0000000000043947 */ /* 0x000fea0003800000 */
[----:B------:R2:W5:Y:S02]  /*ab50*/  LDG.E.U8 R0, desc[UR14][R26.64+0x41] ;  /* 0x0000410e1a007981 */ /* 0x000564000c1e1100 */
.L_x_238:
[----:B------:R-:W-:Y:S05]  /*ab60*/  BSYNC B1 ;  /* 0x0000000000017941 */ /* 0x000fea0003800000 */
.L_x_237:
[----:B------:R-:W3:Y:S01]  /*ab70*/  LDL.LU R2, [R1+0x4] ;  /* 0x0000040001027983 */ /* 0x000ee20000300800 */
[----:B-----5:R-:W-:Y:S01]  /*ab80*/  LOP3.LUT R0, R0, 0xff, RZ, 0xc0, !PT ;  /* 0x000000ff00007812 */ /* 0x020fe200078ec0ff */
[----:B------:R-:W-:Y:S01]  /*ab90*/  BSSY B1, `(.L_x_239) ;  /* 0x000000b000017945 */ /* 0x000fe20003800000 */
[----:B------:R-:W-:Y:S02]  /*aba0*/  ISETP.LT.OR P5, PT, R41, 0x49, !P1 ;  /* 0x000000492900780c */ /* 0x000fe40004fa1670 */
[----:B------:R-:W-:-:S05]  /*abb0*/  F2FP.F16.E5M2.UNPACK_B R0, R0 ;  /* 0x00000000ff00723e */ /* 0x000fca00020004ff */
[----:B------:R-:W-:-:S05]  /*abc0*/  HADD2.F32 R0, -RZ, R0.H0_H0 ;  /* 0x20000000ff007230 */ /* 0x000fca0000004100 */
[----:B------:R-:W-:-:S04]  /*abd0*/  FMUL R0, R0, UR21 ;  /* 0x0000001500007c20 */ /* 0x000fc80008400000 */
[----:B---3--:R-:W-:-:S05]  /*abe0*/  FFMA R0, R2, UR20, R0 ;  /* 0x0000001402007c23 */ /* 0x008fca0008000000 */
[----:B0-----:R-:W-:Y:S02]  /*abf0*/  F2FP.SATFINITE.E5M2.F32.PACK_AB_MERGE_C R3, RZ, R0, RZ ;  /* 0x00000000ff03723e */ /* 0x001fe400048060ff */
[----:B------:R-:W-:-:S03]  /*ac00*/  PRMT R0, RZ, 0x7610, R0 ;  /* 0x00007610ff007816 */ /* 0x000fc60000000000 */
[----:B------:R0:W-:Y:S01]  /*ac10*/  @!P3 STG.E.U8 desc[UR14][R28.64+0x41], R3 ;  /* 0x000041031c00b986 */ /* 0x0001e2000c10110e */
[----:B------:R-:W-:Y:S05]  /*ac20*/  @P5 BRA `(.L_x_240) ;  /* 0x0000000000045947 */ /* 0x000fea0003800000 */
[----:B------:R3:W5:Y:S02]  /*ac30*/  LDG.E.U8 R0, desc[UR14][R24.64+0x48] ;  /* 0x0000480e18007981 */ /* 0x000764000c1e1100 */
.L_x_240:
[----:B------:R-:W-:Y:S05]  /*ac40*/  BSYNC B1 ;  /* 0x0000000000017941 */ /* 0x000fea0003800000 */
.L_x_239:
[----:B------:R-:W2:Y:S01]  /*ac50*/  LDL.LU R2, [R1+0x8] ;  /* 0x0000080001027983 */ /* 0x000ea20000300800 */
        /* <DEDUP_REMOVED lines=12> */
.L_x_242:
[----:B------:R-:W-:Y:S05]  /*ad20*/  BSYNC B1 ;  /* 0x0000000000017941 */ /* 0x000fea0003800000 */
.L_x_241:
        /* <DEDUP_REMOVED lines=13> */
.L_x_244:
[----:B------:R-:W-:Y:S05]  /*ae00*/  BSYNC B1 ;  /* 0x0000000000017941 */ /* 0x000fea0003800000 */
.L_x_243:
        /* <DEDUP_REMOVED lines=13> */
.L_x_246:
[----:B------:R-:W-:Y:S05]  /*aee0*/  BSYNC B1 ;  /* 0x0000000000017941 */ /* 0x000fea0003800000 */
.L_x_245:
        /* <DEDUP_REMOVED lines=13> */
.L_x_248:
[----:B------:R-:W-:Y:S05]  /*afc0*/  BSYNC B1 ;  /* 0x0000000000017941 */ /* 0x000fea0003800000 */
.L_x_247:
        /* <DEDUP_REMOVED lines=13> */
.L_x_250:
[----:B------:R-:W-:Y:S05]  /*b0a0*/  BSYNC B1 ;  /* 0x0000000000017941 */ /* 0x000fea0003800000 */
.L_x_249:
        /* <DEDUP_REMOVED lines=13> */
.L_x_252:
[----:B------:R-:W-:Y:S05]  /*b180*/  BSYNC B1 ;  /* 0x0000000000017941 */ /* 0x000fea0003800000 */
.L_x_251:
        /* <DEDUP_REMOVED lines=13> */
.L_x_254:
[----:B------:R-:W-:Y:S05]  /*b260*/  BSYNC B1 ;  /* 0x0000000000017941 */ /* 0x000fea0003800000 */
.L_x_253:
        /* <DEDUP_REMOVED lines=13> */
.L_x_256:
[----:B------:R-:W-:Y:S05]  /*b340*/  BSYNC B1 ;  /* 0x0000000000017941 */ /* 0x000fea0003800000 */
.L_x_255:
        /* <DEDUP_REMOVED lines=13> */
.L_x_258:
[----:B------:R-:W-:Y:S05]  /*b420*/  BSYNC B1 ;  /* 0x0000000000017941 */ /* 0x000fea0003800000 */
.L_x_257:
        /* <DEDUP_REMOVED lines=13> */
.L_x_260:
[----:B------:R-:W-:Y:S05]  /*b500*/  BSYNC B1 ;  /* 0x0000000000017941 */ /* 0x000fea0003800000 */
.L_x_259:
        /* <DEDUP_REMOVED lines=13> */
.L_x_262:
[----:B------:R-:W-:Y:S05]  /*b5e0*/  BSYNC B1 ;  /* 0x0000000000017941 */ /* 0x000fea0003800000 */
.L_x_261:
        /* <DEDUP_REMOVED lines=13> */
.L_x_264:
[----:B------:R-:W-:Y:S05]  /*b6c0*/  BSYNC B1 ;  /* 0x0000000000017941 */ /* 0x000fea0003800000 */
.L_x_263:
        /* <DEDUP_REMOVED lines=13> */
.L_x_266:
[----:B------:R-:W-:Y:S05]  /*b7a0*/  BSYNC B1 ;  /* 0x0000000000017941 */ /* 0x000fea0003800000 */
.L_x_265:
        /* <DEDUP_REMOVED lines=13> */
.L_x_268:
[----:B------:R-:W-:Y:S05]  /*b880*/  BSYNC B1 ;  /* 0x0000000000017941 */ /* 0x000fea0003800000 */
.L_x_267:
        /* <DEDUP_REMOVED lines=13> */
.L_x_270:
[----:B------:R-:W-:Y:S05]  /*b960*/  BSYNC B1 ;  /* 0x0000000000017941 */ /* 0x000fea0003800000 */
.L_x_269:
        /* <DEDUP_REMOVED lines=13> */
.L_x_272:
[----:B------:R-:W-:Y:S05]  /*ba40*/  BSYNC B1 ;  /* 0x0000000000017941 */ /* 0x000fea0003800000 */
.L_x_271:
        /* <DEDUP_REMOVED lines=13> */
.L_x_274:
[----:B------:R-:W-:Y:S05]  /*bb20*/  BSYNC B1 ;  /* 0x0000000000017941 */ /* 0x000fea0003800000 */
.L_x_273:
        /* <DEDUP_REMOVED lines=13> */
.L_x_276:
[----:B------:R-:W-:Y:S05]  /*bc00*/  BSYNC B1 ;  /* 0x0000000000017941 */ /* 0x000fea0003800000 */
.L_x_275:
        /* <DEDUP_REMOVED lines=13> */
.L_x_278:
[----:B------:R-:W-:Y:S05]  /*bce0*/  BSYNC B1 ;  /* 0x0000000000017941 */ /* 0x000fea0003800000 */
.L_x_277:
        /* <DEDUP_REMOVED lines=13> */
.L_x_280:
[----:B------:R-:W-:Y:S05]  /*bdc0*/  BSYNC B1 ;  /* 0x0000000000017941 */ /* 0x000fea0003800000 */
.L_x_279:
        /* <DEDUP_REMOVED lines=13> */
.L_x_282:
[----:B------:R-:W-:Y:S05]  /*bea0*/  BSYNC B1 ;  /* 0x0000000000017941 */ /* 0x000fea0003800000 */
.L_x_281:
        /* <DEDUP_REMOVED lines=13> */
.L_x_284:
[----:B------:R-:W-:Y:S05]  /*bf80*/  BSYNC B1 ;  /* 0x0000000000017941 */ /* 0x000fea0003800000 */
.L_x_283:
        /* <DEDUP_REMOVED lines=13> */
.L_x_286:
[----:B------:R-:W-:Y:S05]  /*c060*/  BSYNC B1 ;  /* 0x0000000000017941 */ /* 0x000fea0003800000 */
.L_x_285:
        /* <DEDUP_REMOVED lines=13> */
.L_x_288:
[----:B------:R-:W-:Y:S05]  /*c140*/  BSYNC B1 ;  /* 0x0000000000017941 */ /* 0x000fea0003800000 */
.L_x_287:
        /* <DEDUP_REMOVED lines=13> */
.L_x_290:
[----:B------:R-:W-:Y:S05]  /*c220*/  BSYNC B1 ;  /* 0x0000000000017941 */ /* 0x000fea0003800000 */
.L_x_289:
        /* <DEDUP_REMOVED lines=13> */
.L_x_292:
[----:B------:R-:W-:Y:S05]  /*c300*/  BSYNC B1 ;  /* 0x0000000000017941 */ /* 0x000fea0003800000 */
.L_x_291:
        /* <DEDUP_REMOVED lines=13> */
.L_x_294:
[----:B------:R-:W-:Y:S05]  /*c3e0*/  BSYNC B1 ;  /* 0x0000000000017941 */ /* 0x000fea0003800000 */
.L_x_293:
[----:B------:R-:W-:Y:S05]  /*c3f0*/  @P2 BRA `(.L_x_295) ;  /* 0x0000002000ac2947 */ /* 0x000fea0003800000 */
[----:B------:R-:W2:Y:S01]  /*c400*/  LDL.LU R2, [R1+0x74] ;  /* 0x0000740001027983 */ /* 0x000ea20000300800 */
[----:B-----5:R-:W-:-:S04]  /*c410*/  LOP3.LUT R0, R0, 0xff, RZ, 0xc0, !PT ;  /* 0x000000ff00007812 */ /* 0x020fc800078ec0ff */
[----:B------:R-:W-:-:S05]  /*c420*/  F2FP.F16.E5M2.UNPACK_B R0, R0 ;  /* 0x00000000ff00723e */ /* 0x000fca00020004ff */
[----:B------:R-:W-:-:S05]  /*c430*/  HADD2.F32 R0, -RZ, R0.H0_H0 ;  /* 0x20000000ff007230 */ /* 0x000fca0000004100 */
[----:B------:R-:W-:-:S04]  /*c440*/  FMUL R0, R0, UR21 ;  /* 0x0000001500007c20 */ /* 0x000fc80008400000 */
[----:B--2---:R-:W-:-:S05]  /*c450*/  FFMA R0, R2, UR20, R0 ;  /* 0x0000001402007c23 */ /* 0x004fca0008000000 */
[----:B0-----:R-:W-:-:S05]  /*c460*/  F2FP.SATFINITE.E5M2.F32.PACK_AB_MERGE_C R3, RZ, R0, RZ ;  /* 0x00000000ff03723e */ /* 0x001fca00048060ff */
[----:B------:R0:W-:Y:S01]  /*c470*/  STG.E.U8 desc[UR14][R28.64+0x79], R3 ;  /* 0x000079031c007986 */ /* 0x0001e2000c10110e */
[----:B------:R-:W-:Y:S05]  /*c480*/  BRA `(.L_x_295) ;  /* 0x0000002000887947 */ /* 0x000fea0003800000 */
.L_x_38:
[C---:B------:R-:W-:Y:S01]  /*c490*/  ISETP.GE.AND P5, PT, R42.reuse, 0x1, PT ;  /* 0x000000012a00780c */ /* 0x040fe20003fa6270 */
[----:B------:R-:W-:Y:S01]  /*c4a0*/  FMUL R225, R225, UR20 ;  /* 0x00000014e1e17c20 */ /* 0x000fe20008400000 */
[----:B------:R-:W2:Y:S01]  /*c4b0*/  LDL.LU R227, [R1+0x14] ;  /* 0x0000140001e37983 */ /* 0x000ea20000300800 */
[----:B------:R-:W-:Y:S02]  /*c4c0*/  ISETP.GE.AND P2, PT, R42, 0x9, PT ;  /* 0x000000092a00780c */ /* 0x000fe40003f46270 */
[C---:B------:R-:W-:Y:S02]  /*c4d0*/  ISETP.LT.OR P1, PT, R41.reuse, 0x2, !P5 ;  /* 0x000000022900780c */ /* 0x040fe40006f21670 */
[----:B------:R-:W-:Y:S02]  /*c4e0*/  F2FP.SATFINITE.E5M2.F32.PACK_AB_MERGE_C R225, RZ, R225, RZ ;  /* 0x000000e1ffe1723e */ /* 0x000fe400048060ff */
[C---:B------:R-:W-:Y:S01]  /*c4f0*/  ISETP.LT.OR P3, PT, R41.reuse, 0x1, !P5 ;  /* 0x000000012900780c */ /* 0x040fe20006f61670 */
[----:B------:R-:W-:Y:S01]  /*c500*/  FMUL R226, R226, UR20 ;  /* 0x00000014e2e27c20 */ /* 0x000fe20008400000 */
[----:B------:R-:W-:Y:S01]  /*c510*/  ISETP.LT.OR P6, PT, R41, 0x1, !P2 ;  /* 0x000000012900780c */ /* 0x000fe200057c1670 */
[----:B------:R-:W-:Y:S01]  /*c520*/  FMUL R223, R223, UR20 ;  /* 0x00000014dfdf7c20 */ /* 0x000fe20008400000 */
[----:B------:R-:W-:-:S05]  /*c530*/  FMUL R224, R224, UR20 ;  /* 0x00000014e0e07c20 */ /* 0x000fca0008400000 */
[----:B------:R-:W-:Y:S01]  /*c540*/  @!P1 STG.E.U8 desc[UR14][R24.64+0x1], R225 ;  /* 0x000001e118009986 */ /* 0x000fe2000c10110e */
[C---:B------:R-:W-:Y:S02]  /*c550*/  ISETP.LT.OR P1, PT, R41.reuse, 0x2, !P2 ;  /* 0x000000022900780c */ /* 0x040fe40005721670 */
[----:B------:R-:W-:Y:S02]  /*c560*/  F2FP.SATFINITE.E5M2.F32.PACK_AB_MERGE_C R33, RZ, R226, RZ ;  /* 0x000000e2ff21723e */ /* 0x000fe400048060ff */
[----:B------:R-:W-:Y:S02]  /*c570*/  F2FP.SATFINITE.E5M2.F32.PACK_AB_MERGE_C R223, RZ, R223, RZ ;  /* 0x000000dfffdf723e */ /* 0x000fe400048060ff */
[----:B------:R-:W-:Y:S01]  /*c580*/  F2FP.SATFINITE.E5M2.F32.PACK_AB_MERGE_C R35, RZ, R224, RZ ;  /* 0x000000e0ff23723e */ /* 0x000fe200048060ff */
[----:B------:R0:W-:Y:S01]  /*c590*/  @!P3 STG.E.U8 desc[UR14][R24.64], R33 ;  /* 0x000000211800b986 */ /* 0x0001e2000c10110e */
[----:B------:R-:W-:Y:S01]  /*c5a0*/  ISETP.LT.OR P3, PT, R41, 0x9, !P5 ;  /* 0x000000092900780c */ /* 0x000fe20006f61670 */
[----:B------:R-:W-:-:S02]  /*c5b0*/  FMUL R222, R222, UR20 ;  /* 0x00000014dede7c20 */ /* 0x000fc40008400000 */
[----:B------:R1:W-:Y:S01]  /*c5c0*/  @!P6 STG.E.U8 desc[UR14][R26.64], R35 ;  /* 0x000000231a00e986 */ /* 0x0003e2000c10110e */
[----:B------:R-:W-:-:S03]  /*c5d0*/  ISETP.LT.OR P6, PT, R41, 0x9, !P2 ;  /* 0x000000092900780c */ /* 0x000fc600057c1670 */
[----:B------:R-:W-:Y:S01]  /*c5e0*/  @!P1 STG.E.U8 desc[UR14][R26.64+0x1], R223 ;  /* 0x000001df1a009986 */ /* 0x000fe2000c10110e */
[----:B------:R-:W-:Y:S01]  /*c5f0*/  ISETP.LT.OR P1, PT, R41, 0xa, !P5 ;  /* 0x0000000a2900780c */ /* 0x000fe20006f21670 */
[----:B------:R-:W-:Y:S01]  /*c600*/  FMUL R221, R221, UR20 ;  /* 0x00000014dddd7c20 */ /* 0x000fe20008400000 */
[----:B------:R-:W-:Y:S01]  /*c610*/  FMUL R220, R220, UR20 ;  /* 0x00000014dcdc7c20 */ /* 0x000fe20008400000 */
[----:B------:R-:W-:Y:S01]  /*c620*/  F2FP.SATFINITE.E5M2.F32.PACK_AB_MERGE_C R37, RZ, R222, RZ ;  /* 0x000000deff25723e */ /* 0x000fe200048060ff */
[----:B------:R-:W-:Y:S01]  /*c630*/  FMUL R219, R219, UR20 ;  /* 0x00000014dbdb7c20 */ /* 0x000fe20008400000 */
[----:B------:R-:W-:Y:S01]  /*c640*/  FMUL R218, R218, UR20 ;  /* 0x00000014dada7c20 */ /* 0x000fe20008400000 */
[----:B------:R-:W-:Y:S01]  /*c650*/  F2FP.SATFINITE.E5M2.F32.PACK_AB_MERGE_C R221, RZ, R221, RZ ;  /* 0x000000ddffdd723e */ /* 0x000fe200048060ff */
[----:B------:R-:W-:Y:S01]  /*c660*/  FMUL R217, R217, UR20 ;  /* 0x00000014d9d97c20 */ /* 0x000fe20008400000 */
[----:B0-----:R-:W-:Y:S01]  /*c670*/  F2FP.SATFINITE.E5M2.F32.PACK_AB_MERGE_C R33, RZ, R220, RZ ;  /* 0x000000dcff21723e */ /* 0x001fe200048060ff */
[----:B------:R-:W-:Y:S01]  /*c680*/  @!P3 STG.E.U8 desc[UR14][R24.64+0x8], R37 ;  /* 0x000008251800b986 */ /* 0x000fe2000c10110e */
[----:B------:R-:W-:-:S03]  /*c690*/  ISETP.LT.OR P3, PT, R41, 0xa, !P2 ;  /* 0x0000000a2900780c */ /* 0x000fc60005761670 */
[----:B------:R-:W-:Y:S01]  /*c6a0*/  @!P1 STG.E.U8 desc[UR14][R24.64+0x9], R221 ;  /* 0x000009dd18009986 */ /* 0x000fe2000c10110e */
[----:B------:R-:W-:-:S03]  /*c6b0*/  ISETP.LT.OR P1, PT, R41, 0x11, !P5 ;  /* 0x000000112900780c */ /* 0x000fc60006f21670 */
[----:B------:R0:W-:Y:S01]  /*c6c0*/  @!P6 STG.E.U8 desc[UR14][R26.64+0x8], R33 ;  /* 0x000008211a00e986 */ /* 0x0001e2000c10110e */
[----:B------:R-:W-:Y:S02]  /*c6d0*/  ISETP.LT.OR P6, PT, R41, 0x12, !P5 ;  /* 0x000000122900780c */ /* 0x000fe40006fc1670 */
[----:B------:R-:W-:Y:S01]  /*c6e0*/  F2FP.SATFINITE.E5M2.F32.PACK_AB_MERGE_C R219, RZ, R219, RZ ;  /* 0x000000dbffdb723e */ /* 0x000fe200048060ff */
[----:B------:R-:W-:Y:S01]  /*c6f0*/  FMUL R215, R215, UR20 ;  /* 0x00000014d7d77c20 */ /* 0x000fe20008400000 */
[----:B-1----:R-:W-:Y:S01]  /*c700*/  F2FP.SATFINITE.E5M2.F32.PACK_AB_MERGE_C R35, RZ, R218, RZ ;  /* 0x000000daff23723e */ /* 0x002fe200048060ff */
[----:B------:R-:W-:Y:S01]  /*c710*/  FMUL R216, R216, UR20 ;  /* 0x00000014d8d87c20 */ /* 0x000fe20008400000 */
[----:B------:R-:W-:Y:S01]  /*c720*/  F2FP.SATFINITE.E5M2.F32.PACK_AB_MERGE_C R217, RZ, R217, RZ ;  /* 0x000000d9ffd9723e */ /* 0x000fe200048060ff */
[----:B------:R-:W-:Y:S01]  /*c730*/  @!P3 STG.E.U8 desc[UR14][R26.64+0x9], R219 ;  /* 0x000009db1a00b986 */ /* 0x000fe2000c10110e */
[----:B------:R-:W-:-:S03]  /*c740*/  ISETP.LT.OR P3, PT, R41, 0x12, !P2 ;  /* 0x000000122900780c */ /* 0x000fc60005761670 */
[----:B------:R1:W-:Y:S01]  /*c750*/  @!P1 STG.E.U8 desc[UR14][R24.64+0x10], R35 ;  /* 0x0000102318009986 */ /* 0x0003e2000c10110e */
[----:B------:R-:W-:-:S03]  /*c760*/  ISETP.LT.OR P1, PT, R41, 0x11, !P2 ;  /* 0x000000112900780c */ /* 0x000fc60005721670 */
[----:B------:R-:W-:Y:S01]  /*c770*/  @!P6 STG.E.U8 desc[UR14][R24.64+0x11], R217 ;  /* 0x000011d91800e986 */ /* 0x000fe2000c10110e */
[----:B------:R-:W-:Y:S01]  /*c780*/  ISETP.LT.OR P6, PT, R41, 0x19, !P5 ;  /* 0x000000192900780c */ /* 0x000fe20006fc1670 */
[----:B------:R-:W-:Y:S01]  /*c790*/  FMUL R214, R214, UR20 ;  /* 0x00000014d6d67c20 */ /* 0x000fe20008400000 */
[----:B------:R-:W-:Y:S01]  /*c7a0*/  F2FP.SATFINITE.E5M2.F32.PACK_AB_MERGE_C R215, RZ, R215, RZ ;  /* 0x000000d7ffd7723e */ /* 0x000fe200048060ff */
[----:B------:R-:W-:Y:S01]  /*c7b0*/  FMUL R213, R213, UR20 ;  /* 0x00000014d5d57c20 */ /* 0x000fe20008400000 */
[----:B0-----:R-:W-:Y:S01]  /*c7c0*/  F2FP.SATFINITE.E5M2.F32.PACK_AB_MERGE_C R33, RZ, R216, RZ ;  /* 0x000000d8ff21723e */ /* 0x001fe200048060ff */
[----:B------:R-:W-:Y:S01]  /*c7d0*/  FMUL R212, R212, UR20 ;  /* 0x00000014d4d47c20 */ /* 0x000fe20008400000 */
[----:B------:R-:W-:Y:S01]  /*c7e0*/  F2FP.SATFINITE.E5M2.F32.PACK_AB_MERGE_C R37, RZ, R214, RZ ;  /* 0x000000d6ff25723e */ /* 0x000fe200048060ff */
[----:B------:R-:W-:Y:S01]  /*c7f0*/  @!P3 STG.E.U8 desc[UR14][R26.64+0x11], R215 ;  /* 0x000011d71a00b986 */ /* 0x000fe2000c10110e */
[----:B------:R-:W-:-:S03]  /*c800*/  ISETP.LT.OR P3, PT, R41, 0x1a, !P5 ;  /* 0x0000001a2900780c */ /* 0x000fc60006f61670 */
[----:B------:R0:W-:Y:S01]  /*c810*/  @!P1 STG.E.U8 desc[UR14][R26.64+0x10], R33 ;  /* 0x000010211a009986 */ /* 0x0001e2000c10110e */
[----:B------:R-:W-:-:S03]  /*c820*/  ISETP.LT.OR P1, PT, R41, 0x19, !P2 ;  /* 0x000000192900780c */ /* 0x000fc60005721670 */
[----:B------:R3:W-:Y:S01]  /*c830*/  @!P6 STG.E.U8 desc[UR14][R24.64+0x18], R37 ;  /* 0x000018251800e986 */ /* 0x0007e2000c10110e */
[----:B------:R-:W-:Y:S01]  /*c840*/  ISETP.LT.OR P6, PT, R41, 0x1a, !P2 ;  /* 0x0000001a2900780c */ /* 0x000fe200057c1670 */
[----:B------:R-:W-:Y:S01]  /*c850*/  FMUL R211, R211, UR20 ;  /* 0x00000014d3d37c20 */ /* 0x000fe20008400000 */
        /* <DEDUP_REMOVED lines=16> */
[----:B---3--:R-:W-:Y:S01]  /*c960*/  F2FP.SATFINITE.E5M2.F32.PACK_AB_MERGE_C R37, RZ, R208, RZ ;  /* 0x000000d0ff25723e */ /* 0x008fe200048060ff */
        /* <DEDUP_REMOVED lines=42> */
[----:B------:R-:W-:Y:S02]  /*cc10*/  FMUL R196, R196, UR20 ;  /* 0x00000014c4c47c20 */ /* 0x000fe40008400000 */
[----:B------:R-:W4:Y:S01]  /*cc20*/  LDL.LU R225, [R1+0x10] ;  /* 0x0000100001e17983 */ /* 0x000f220000300800 */
[----:B------:R-:W-:-:S03]  /*cc30*/  F2FP.SATFINITE.E5M2.F32.PACK_AB_MERGE_C R197, RZ, R197, RZ ;  /* 0x000000c5ffc5723e */ /* 0x000fc600048060ff */
[----:B------:R-:W2:Y:S01]  /*cc40*/  LDL.LU R226, [R1+0xc] ;  /* 0x00000c0001e27983 */ /* 0x000ea20000300800 */
[----:B0-----:R-:W-:-:S03]  /*cc50*/  F2FP.SATFINITE.E5M2.F32.PACK_AB_MERGE_C R33, RZ, R198, RZ ;  /* 0x000000c6ff21723e */ /* 0x001fc600048060ff */
[----:B------:R-:W4:Y:S01]  /*cc60*/  LDL.LU R224, [R1+0x8] ;  /* 0x0000080001e07983 */ /* 0x000f220000300800 */
[----:B---3--:R-:W-:-:S03]  /*cc70*/  F2FP.SATFINITE.E5M2.F32.PACK_AB_MERGE_C R37, RZ, R196, RZ ;  /* 0x000000c4ff25723e */ /* 0x008fc600048060ff */
[----:B------:R-:W3:Y:S04]  /*cc80*/  LDL.LU R223, [R1] ;  /* 0x0000000001df7983 */ /* 0x000ee80000300800 */
[----:B------:R-:W2:Y:S04]  /*cc90*/  LDL.LU R222, [R1+0x18] ;  /* 0x0000180001de7983 */ /* 0x000ea80000300800 */
[----:B------:R-:W2:Y:S01]  /*cca0*/  LDL.LU R220, [R1+0x4] ;  /* 0x0000040001dc7983 */ /* 0x000ea20000300800 */
[----:B------:R-:W-:Y:S01]  /*ccb0*/  FMUL R195, R195, UR20 ;  /* 0x00000014c3c37c20 */ /* 0x000fe20008400000 */
[----:B------:R-:W-:Y:S01]  /*ccc0*/  FMUL R194, R194, UR20 ;  /* 0x00000014c2c27c20 */ /* 0x000fe20008400000 */
[----:B------:R-:W-:Y:S01]  /*ccd0*/  FMUL R193, R193, UR20 ;  /* 0x00000014c1c17c20 */ /* 0x000fe20008400000 */
[----:B------:R-:W-:Y:S01]  /*cce0*/  @!P3 STG.E.U8 desc[UR14][R24.64+0x39], R197 ;  /* 0x000039c51800b986 */ /* 0x000fe2000c10110e */
[----:B------:R-:W-:Y:S01]  /*ccf0*/  ISETP.LT.OR P3, PT, R41, 0x3a, !P2 ;  /* 0x0000003a2900780c */ /* 0x000fe20005761670 */
[----:B------:R-:W-:Y:S01]  /*cd00*/  FMUL R191, R191, UR20 ;  /* 0x00000014bfbf7c20 */ /* 0x000fe20008400000 */
[----:B------:R-:W-:Y:S01]  /*cd10*/  F2FP.SATFINITE.E5M2.F32.PACK_AB_MERGE_C R195, RZ, R195, RZ ;  /* 0x000000c3ffc3723e */ /* 0x000fe200048060ff */
[----:B------:R0:W-:Y:S01]  /*cd20*/  @!P1 STG.E.U8 desc[UR14][R24.64+0x38], R33 ;  /* 0x0000382118009986 */ /* 0x0001e2000c10110e */
[C---:B------:R-:W-:Y:S01]  /*cd30*/  ISETP.LT.OR P1, PT, R41.reuse, 0x41, !P5 ;  /* 0x000000412900780c */ /* 0x040fe20006f21670 */
[----:B------:R-:W-:Y:S01]  /*cd40*/  FMUL R192, R192, UR20 ;  /* 0x00000014c0c07c20 */ /* 0x000fe20008400000 */
[----:B-1----:R-:W-:Y:S01]  /*cd50*/  F2FP.SATFINITE.E5M2.F32.PACK_AB_MERGE_C R35, RZ, R194, RZ ;  /* 0x000000c2ff23723e */ /* 0x002fe200048060ff */
[----:B------:R1:W-:Y:S01]  /*cd60*/  @!P6 STG.E.U8 desc[UR14][R26.64+0x38], R37 ;  /* 0x000038251a00e986 */ /* 0x0003e2000c10110e */
[----:B------:R-:W-:Y:S01]  /*cd70*/  ISETP.LT.OR P6, PT, R41, 0x42, !P5 ;  /* 0x000000422900780c */ /* 0x000fe20006fc1670 */
[----:B------:R-:W-:Y:S01]  /*cd80*/  FMUL R190, R190, UR20 ;  /* 0x00000014bebe7c20 */ /* 0x000fe20008400000 */
[----:B------:R-:W-:Y:S01]  /*cd90*/  F2FP.SATFINITE.E5M2.F32.PACK_AB_MERGE_C R193, RZ, R193, RZ ;  /* 0x000000c1ffc1723e */ /* 0x000fe200048060ff */
[----:B------:R-:W-:Y:S01]  /*cda0*/  FMUL R189, R189, UR20 ;  /* 0x00000014bdbd7c20 */ /* 0x000fe20008400000 */
[----:B------:R-:W-:Y:S01]  /*cdb0*/  F2FP.SATFINITE.E5M2.F32.PACK_AB_MERGE_C R191, RZ, R191, RZ ;  /* 0x000000bfffbf723e */ /* 0x000fe200048060ff */
[----:B------:R-:W-:Y:S01]  /*cdc0*/  @!P3 STG.E.U8 desc[UR14][R26.64+0x39], R195 ;  /* 0x000039c31a00b986 */ /* 0x000fe2000c10110e */
[C---:B------:R-:W-:Y:S01]  /*cdd0*/  ISETP.LT.OR P3, PT, R41.reuse, 0x42, !P2 ;  /* 0x000000422900780c */ /* 0x040fe20005761670 */
[----:B------:R-:W-:Y:S01]  /*cde0*/  FMUL R188, R188, UR20 ;  /* 0x00000014bcbc7c20 */ /* 0x000fe20008400000 */
[----:B0-----:R-:W-:Y:S01]  /*cdf0*/  F2FP.SATFINITE.E5M2.F32.PACK_AB_MERGE_C R33, RZ, R192, RZ ;  /* 0x000000c0ff21723e */ /* 0x001fe200048060ff */
[----:B------:R0:W-:Y:S01]  /*ce00*/  @!P1 STG.E.U8 desc[UR14][R24.64+0x40], R35 ;  /* 0x0000402318009986 */ /* 0x0001e2000c10110e */
[----:B------:R-:W-:Y:S01]  /*ce10*/  ISETP.LT.OR P1, PT, R41, 0x41, !P2 ;  /* 0x000000412900780c */ /* 0x000fe20005721670 */
[----:B------:R-:W-:Y:S01]  /*ce20*/  FMUL R187, R187, UR20 ;  /* 0x00000014bbbb7c20 */ /* 0x000fe20008400000 */
[----:B-1----:R-:W-:Y:S01]  /*ce30*/  F2FP.SATFINITE.E5M2.F32.PACK_AB_MERGE_C R37, RZ, R190, RZ ;  /* 0x000000beff25723e */ /* 0x002fe200048060ff */
[----:B------:R-:W-:Y:S01]  /*ce40*/  @!P6 STG.E.U8 desc[UR14][R24.64+0x41], R193 ;  /* 0x000041c11800e986 */ /* 0x000fe2000c10110e */
        /* <DEDUP_REMOVED lines=12> */
[----:B------:R-:W-:Y:S01]  /*cf10*/  F2FP.SATFINITE.E5M2.F32.PACK_AB_MERGE_C R185, RZ, R185, RZ ;  /* 0x000000b9ffb9723e */ /* 0x000fe200048060ff */
[----:B------:R1:W-:Y:S01]  /*cf20*/  @!P6 STG.E.U8 desc[UR14][R24.64+0x48], R37 ;  /* 0x000048251800e986 */ /* 0x0003e2000c10110e */
[----:B------:R-:W-:Y:S01]  /*cf30*/  ISETP.LT.OR P6, PT, R41, 0x4a, !P2 ;  /* 0x0000004a2900780c */ /* 0x000fe200057c1670 */
[----:B------:R-:W-:Y:S01]  /*cf40*/  FMUL R182, R182, UR20 ;  /* 0x00000014b6b67c20 */ /* 0x000fe20008400000 */
[----:B------:R-:W-:Y:S01]  /*cf50*/  FMUL R181, R181, UR20 ;  /* 0x00000014b5b57c20 */ /* 0x000fe20008400000 */
[----:B------:R-:W-:Y:S01]  /*cf60*/  F2FP.SATFINITE.E5M2.F32.PACK_AB_MERGE_C R183, RZ, R183, RZ ;  /* 0x000000b7ffb7723e */ /* 0x000fe200048060ff */
[----:B------:R-:W-:Y:S01]  /*cf70*/  FMUL R180, R180, UR20 ;  /* 0x00000014b4b47c20 */ /* 0x000fe20008400000 */
[----:B------:R-:W-:Y:S01]  /*cf80*/  @!P3 STG.E.U8 desc[UR14][R24.64+0x49], R189 ;  /* 0x000049bd1800b986 */ /* 0x000fe2000c10110e */
[----:B------:R-:W-:Y:S01]  /*cf90*/  ISETP.LT.OR P3, PT, R41, 0x52, !P5 ;  /* 0x000000522900780c */ /* 0x000fe20006f61670 */
[----:B------:R-:W-:Y:S01]  /*cfa0*/  FMUL R179, R179, UR20 ;  /* 0x00000014b3b37c20 */ /* 0x000fe20008400000 */
[----:B0-----:R-:W-:Y:S01]  /*cfb0*/  F2FP.SATFINITE.E5M2.F32.PACK_AB_MERGE_C R33, RZ, R186, RZ ;  /* 0x000000baff21723e */ /* 0x001fe200048060ff */
[----:B------:R0:W-:Y:S01]  /*cfc0*/  @!P1 STG.E.U8 desc[UR14][R26.64+0x48], R35 ;  /* 0x000048231a009986 */ /* 0x0001e2000c10110e */
[C---:B------:R-:W-:Y:S01]  /*cfd0*/  ISETP.LT.OR P1, PT, R41.reuse, 0x51, !P5 ;  /* 0x000000512900780c */ /* 0x040fe20006f21670 */
        /* <DEDUP_REMOVED lines=13> */
[C---:B------:R-:W-:Y:S01]  /*d0b0*/  ISETP.LT.OR P1, PT, R41.reuse, 0x59, !P5 ;  /* 0x000000592900780c */ /* 0x040fe20006f21670 */
[----:B------:R-:W-:Y:S01]  /*d0c0*/  FMUL R174, R174, UR20 ;  /* 0x00000014aeae7c20 */ /* 0x000fe20008400000 */
[----:B------:R-:W-:Y:S01]  /*d0d0*/  F2FP.SATFINITE.E5M2.F32.PACK_AB_MERGE_C R177, RZ, R177, RZ ;  /* 0x000000b1ffb1723e */ /* 0x000fe200048060ff */
[----:B------:R1:W-:Y:S01]  /*d0e0*/  @!P6 STG.E.U8 desc[UR14][R26.64+0x50], R37 ;  /* 0x000050251a00e986 */ /* 0x0003e2000c10110e */
[----:B------:R-:W-:Y:S01]  /*d0f0*/  ISETP.LT.OR P6, PT, R41, 0x5a, !P5 ;  /* 0x0000005a2900780c */ /* 0x000fe20006fc1670 */
[----:B------:R-:W-:Y:S01]  /*d100*/  FMUL R173, R173, UR20 ;  /* 0x00000014adad7c20 */ /* 0x000fe20008400000 */
[----:B------:R-:W-:Y:S01]  /*d110*/  F2FP.SATFINITE.E5M2.F32.PACK_AB_MERGE_C R175, RZ, R175, RZ ;  /* 0x000000afffaf723e */ /* 0x000fe200048060ff */
[----:B------:R-:W-:Y:S01]  /*d120*/  FMUL R172, R172, UR20 ;  /* 0x00000014acac7c20 */ /* 0x000fe20008400000 */
[----:B------:R-:W-:Y:S01]  /*d130*/  FMUL R171, R171, UR20 ;  /* 0x00000014abab7c20 */ /* 0x000fe20008400000 */
        /* <DEDUP_REMOVED lines=42> */
[----:B------:R1:W-:Y:S01]  /*d3e0*/  @!P3 STG.E.U8 desc[UR14][R24.64+0x68], R33 ;  /* 0x000068211800b986 */ /* 0x0003e2000c10110e */
[----:B------:R-:W-:Y:S01]  /*d3f0*/  ISETP.LT.OR P3, PT, R41, 0x6a, !P2 ;  /* 0x0000006a2900780c */ /* 0x000fe20005761670 */
[----:B------:R-:W-:Y:S01]  /*d400*/  FMUL R158, R158, UR20 ;  /* 0x000000149e9e7c20 */ /* 0x000fe20008400000 */
[----:B0-----:R-:W-:Y:S01]  /*d410*/  F2FP.SATFINITE.E5M2.F32.PACK_AB_MERGE_C R35, RZ, R170, RZ ;  /* 0x000000aaff23723e */ /* 0x001fe200048060ff */
[----:B------:R-:W-:Y:S01]  /*d420*/  FMUL R157, R157, UR20 ;  /* 0x000000149d9d7c20 */ /* 0x000fe20008400000 */
[----:B------:R-:W-:Y:S01]  /*d430*/  F2FP.SATFINITE.E5M2.F32.PACK_AB_MERGE_C R159, RZ, R159, RZ ;  /* 0x0000009fff9f723e */ /* 0x000fe200048060ff */
[----:B------:R-:W-:Y:S01]  /*d440*/  FMUL R156, R156, UR20 ;  /* 0x000000149c9c7c20 */ /* 0x000fe20008400000 */
[----:B------:R-:W-:Y:S01]  /*d450*/  FMUL R155, R155, UR20 ;  /* 0x000000149b9b7c20 */ /* 0x000fe20008400000 */
[----:B------:R-:W-:Y:S01]  /*d460*/  @!P6 STG.E.U8 desc[UR14][R24.64+0x69], R173 ;  /* 0x000069ad1800e986 */ /* 0x000fe2000c10110e */
[----:B------:R-:W-:Y:S01]  /*d470*/  ISETP.LT.OR P6, PT, R41, 0x71, !P5 ;  /* 0x000000712900780c */ /* 0x000fe20006fc1670 */
[----:B------:R-:W-:Y:S01]  /*d480*/  FMUL R153, R153, UR20 ;  /* 0x0000001499997c20 */ /* 0x000fe20008400000 */
[----:B------:R-:W-:Y:S01]  /*d490*/  F2FP.SATFINITE.E5M2.F32.PACK_AB_MERGE_C R157, RZ, R157, RZ ;  /* 0x0000009dff9d723e */ /* 0x000fe200048060ff */
[----:B------:R-:W-:Y:S01]  /*d4a0*/  @!P1 STG.E.U8 desc[UR14][R26.64+0x68], R37 ;  /* 0x000068251a009986 */ /* 0x000fe2000c10110e */
        /* <DEDUP_REMOVED lines=12> */
[----:B------:R-:W-:Y:S01]  /*d570*/  FMUL R21, R21, UR20 ;  /* 0x0000001415157c20 */ /* 0x000fe20008400000 */
[----:B------:R-:W-:Y:S01]  /*d580*/  @!P1 STG.E.U8 desc[UR14][R24.64+0x71], R169 ;  /* 0x000071a918009986 */ /* 0x000fe2000c10110e */
[----:B------:R-:W-:Y:S01]  /*d590*/  ISETP.LT.OR P1, PT, R41, 0x79, !P5 ;  /* 0x000000792900780c */ /* 0x000fe20006f21670 */
[----:B------:R-:W-:Y:S01]  /*d5a0*/  FMUL R19, R19, UR20 ;  /* 0x0000001413137c20 */ /* 0x000fe20008400000 */
[C---:B------:R-:W-:Y:S01]  /*d5b0*/  ISETP.LT.OR P5, PT, R41.reuse, 0x7a, !P5 ;  /* 0x0000007a2900780c */ /* 0x040fe20006fa1670 */
[----:B------:R1:W-:Y:S01]  /*d5c0*/  @!P3 STG.E.U8 desc[UR14][R26.64+0x70], R33 ;  /* 0x000070211a00b986 */ /* 0x0003e2000c10110e */
[C---:B------:R-:W-:Y:S01]  /*d5d0*/  ISETP.LT.OR P3, PT, R41.reuse, 0x79, !P2 ;  /* 0x000000792900780c */ /* 0x040fe20005761670 */
[----:B------:R-:W-:Y:S01]  /*d5e0*/  FMUL R20, R20, UR20 ;  /* 0x0000001414147c20 */ /* 0x000fe20008400000 */
[----:B------:R-:W-:Y:S01]  /*d5f0*/  ISETP.LT.OR P2, PT, R41, 0x7a, !P2 ;  /* 0x0000007a2900780c */ /* 0x000fe20005741670 */
[----:B------:R-:W-:Y:S01]  /*d600*/  FMUL R18, R18, UR20 ;  /* 0x0000001412127c20 */ /* 0x000fe20008400000 */
[----:B0-----:R-:W-:Y:S01]  /*d610*/  F2FP.SATFINITE.E5M2.F32.PACK_AB_MERGE_C R35, RZ, R166, RZ ;  /* 0x000000a6ff23723e */ /* 0x001fe200048060ff */
[----:B------:R-:W-:Y:S01]  /*d620*/  @!P6 STG.E.U8 desc[UR14][R26.64+0x71], R167 ;  /* 0x000071a71a00e986 */ /* 0x000fe2000c10110e */
[----:B------:R-:W-:Y:S01]  /*d630*/  F2FP.SATFINITE.E5M2.F32.PACK_AB_MERGE_C R23, RZ, R23, RZ ;  /* 0x00000017ff17723e */ /* 0x000fe200048060ff */
[----:B------:R-:W-:Y:S01]  /*d640*/  FMUL R17, R17, UR20 ;  /* 0x0000001411117c20 */ /* 0x000fe20008400000 */
[----:B------:R-:W-:Y:S01]  /*d650*/  F2FP.SATFINITE.E5M2.F32.PACK_AB_MERGE_C R21, RZ, R21, RZ ;  /* 0x00000015ff15723e */ /* 0x000fe200048060ff */
[----:B------:R0:W-:Y:S01]  /*d660*/  @!P1 STG.E.U8 desc[UR14][R24.64+0x78], R35 ;  /* 0x0000782318009986 */ /* 0x0001e2000c10110e */
[----:B------:R-:W-:Y:S01]  /*d670*/  ISETP.GE.AND P1, PT, R42, 0x81, PT ;  /* 0x000000812a00780c */ /* 0x000fe20003f26270 */
[----:B------:R-:W-:Y:S01]  /*d680*/  FMUL R16, R16, UR20 ;  /* 0x0000001410107c20 */ /* 0x000fe20008400000 */
[----:B-1----:R-:W-:Y:S01]  /*d690*/  F2FP.SATFINITE.E5M2.F32.PACK_AB_MERGE_C R33, RZ, R164, RZ ;  /* 0x000000a4ff21723e */ /* 0x002fe200048060ff */
[----:B------:R1:W-:Y:S01]  /*d6a0*/  @!P5 STG.E.U8 desc[UR14][R24.64+0x79], R165 ;  /* 0x000079a51800d986 */ /* 0x0003e2000c10110e */
[----:B------:R-:W-:Y:S01]  /*d6b0*/  ISETP.LT.OR P5, PT, R41, 0x1, !P1 ;  /* 0x000000012900780c */ /* 0x000fe20004fa1670 */
[----:B------:R-:W-:Y:S01]  /*d6c0*/  FMUL R15, R15, UR20 ;  /* 0x000000140f0f7c20 */ /* 0x000fe20008400000 */
[----:B------:R-:W-:Y:S01]  /*d6d0*/  ISETP.LT.OR P6, PT, R41, 0x2, !P1 ;  /* 0x000000022900780c */ /* 0x000fe20004fc1670 */
[----:B------:R1:W-:Y:S01]  /*d6e0*/  @!P3 STG.E.U8 desc[UR14][R26.64+0x78], R33 ;  /* 0x000078211a00b986 */ /* 0x0003e2000c10110e */
[----:B------:R-:W-:Y:S01]  /*d6f0*/  ISETP.GE.AND P3, PT, R42, 0x89, PT ;  /* 0x000000892a00780c */ /* 0x000fe20003f66270 */
[----:B------:R-:W-:Y:S01]  /*d700*/  FMUL R13, R13, UR20 ;  /* 0x000000140d0d7c20 */ /* 0x000fe20008400000 */
[----:B------:R-:W-:Y:S01]  /*d710*/  F2FP.SATFINITE.E5M2.F32.PACK_AB_MERGE_C R19, RZ, R19, RZ ;  /* 0x00000013ff13723e */ /* 0x000fe200048060ff */
[----:B------:R1:W-:Y:S01]  /*d720*/  @!P2 STG.E.U8 desc[UR14][R26.64+0x79], R163 ;  /* 0x000079a31a00a986 */ /* 0x0003e2000c10110e */
[----:B0-----:R-:W-:Y:S01]  /*d730*/  F2FP.SATFINITE.E5M2.F32.PACK_AB_MERGE_C R35, RZ, R162, RZ ;  /* 0x000000a2ff23723e */ /* 0x001fe200048060ff */
[----:B------:R-:W-:Y:S01]  /*d740*/  FMUL R14, R14, UR20 ;  /* 0x000000140e0e7c20 */ /* 0x000fe20008400000 */
[C---:B------:R-:W-:Y:S01]  /*d750*/  ISETP.LT.OR P2, PT, R41.reuse, 0x1, !P3 ;  /* 0x000000012900780c */ /* 0x040fe20005f41670 */
[----:B------:R-:W-:Y:S01]  /*d760*/  FMUL R12, R12, UR20 ;  /* 0x000000140c0c7c20 */ /* 0x000fe20008400000 */
[----:B-1----:R-:W-:Y:S01]  /*d770*/  F2FP.SATFINITE.E5M2.F32.PACK_AB_MERGE_C R25, RZ, R160, RZ ;  /* 0x000000a0ff19723e */ /* 0x002fe200048060ff */
[----:B------:R-:W-:Y:S01]  /*d780*/  @!P5 STG.E.U8 desc[UR14][R30.64], R35 ;  /* 0x000000231e00d986 */ /* 0x000fe2000c10110e */
[----:B------:R-:W-:Y:S01]  /*d790*/  ISETP.LT.OR P5, PT, R41, 0x2, !P3 ;  /* 0x000000022900780c */ /* 0x000fe20005fa1670 */
[----:B------:R-:W-:Y:S01]  /*d7a0*/  FMUL R11, R11, UR20 ;  /* 0x000000140b0b7c20 */ /* 0x000fe20008400000 */
[----:B------:R-:W-:Y:S01]  /*d7b0*/  F2FP.SATFINITE.E5M2.F32.PACK_AB_MERGE_C R33, RZ, R156, RZ ;  /* 0x0000009cff21723e */ /* 0x000fe200048060ff */
        /* <DEDUP_REMOVED lines=9> */
[----:B------:R-:W-:Y:S01]  /*d850*/  F2FP.SATFINITE.E5M2.F32.PACK_AB_MERGE_C R15, RZ, R15, RZ ;  /* 0x0000000fff0f723e */ /* 0x000fe200048060ff */
[----:B------:R-:W-:Y:S01]  /*d860*/  @!P5 STG.E.U8 desc[UR14][R28.64+0x1], R159 ;  /* 0x0000019f1c00d986 */ /* 0x000fe2000c10110e */
        /* <DEDUP_REMOVED lines=8> */
[----:B0-----:R-:W-:Y:S01]  /*d8f0*/  F2FP.SATFINITE.E5M2.F32.PACK_AB_MERGE_C R25, RZ, R154, RZ ;  /* 0x0000009aff19723e */ /* 0x001fe200048060ff */
[----:B------:R-:W-:Y:S01]  /*d900*/  FMUL R3, R3, UR20 ;  /* 0x0000001403037c20 */ /* 0x000fe20008400000 */
[----:B------:R-:W-:Y:S01]  /*d910*/  F2FP.SATFINITE.E5M2.F32.PACK_AB_MERGE_C R9, RZ, R9, RZ ;  /* 0x00000009ff09723e */ /* 0x000fe200048060ff */
[----:B------:R-:W-:Y:S01]  /*d920*/  FMUL R4, R4, UR20 ;  /* 0x0000001404047c20 */ /* 0x000fe20008400000 */
[----:B------:R-:W-:Y:S01]  /*d930*/  F2FP.SATFINITE.E5M2.F32.PACK_AB_MERGE_C R7, RZ, R7, RZ ;  /* 0x00000007ff07723e */ /* 0x000fe200048060ff */
[----:B------:R-:W-:Y:S01]  /*d940*/  @!P5 STG.E.U8 desc[UR14][R30.64+0x9], R157 ;  /* 0x0000099d1e00d986 */ /* 0x000fe2000c10110e */
[C---:B------:R-:W-:Y:S01]  /*d950*/  ISETP.LT.OR P5, PT, R41.reuse, 0x12, !P1 ;  /* 0x000000122900780c */ /* 0x040fe20004fa1670 */
[----:B-----5:R-:W-:Y:S01]  /*d960*/  FMUL R0, R0, UR20 ;  /* 0x0000001400007c20 */ /* 0x020fe20008400000 */
[----:B-1----:R-:W-:Y:S01]  /*d970*/  F2FP.SATFINITE.E5M2.F32.PACK_AB_MERGE_C R27, RZ, R152, RZ ;  /* 0x00000098ff1b723e */ /* 0x002fe200048060ff */
[----:B------:R0:W-:Y:S01]  /*d980*/  @!P2 STG.E.U8 desc[UR14][R28.64+0x8], R33 ;  /* 0x000008211c00a986 */ /* 0x0001e2000c10110e */
[C---:B------:R-:W-:Y:S01]  /*d990*/  ISETP.LT.OR P2, PT, R41.reuse, 0x11, !P1 ;  /* 0x000000112900780c */ /* 0x040fe20004f41670 */
[----:B------:R-:W-:Y:S01]  /*d9a0*/  FMUL R2, R2, UR20 ;  /* 0x0000001402027c20 */ /* 0x000fe20008400000 */
[----:B------:R-:W-:Y:S01]  /*d9b0*/  F2FP.SATFINITE.E5M2.F32.PACK_AB_MERGE_C R5, RZ, R5, RZ ;  /* 0x00000005ff05723e */ /* 0x000fe200048060ff */
[----:B------:R-:W-:Y:S01]  /*d9c0*/  @!P6 STG.E.U8 desc[UR14][R28.64+0x9], R155 ;  /* 0x0000099b1c00e986 */ /* 0x000fe2000c10110e */
[----:B------:R-:W-:-:S05]  /*d9d0*/  ISETP.LT.OR P6, PT, R41, 0x11, !P3 ;  /* 0x000000112900780c */ /* 0x000fca0005fc1670 */
[----:B------:R-:W-:Y:S01]  /*d9e0*/  @!P5 STG.E.U8 desc[UR14][R30.64+0x11], R153 ;  /* 0x000011991e00d986 */ /* 0x000fe2000c10110e */
[C---:B------:R-:W-:Y:S02]  /*d9f0*/  ISETP.LT.OR P5, PT, R41.reuse, 0x12, !P3 ;  /* 0x000000122900780c */ /* 0x040fe40005fa1670 */
[----:B0-----:R-:W-:Y:S01]  /*da00*/  F2FP.SATFINITE.E5M2.F32.PACK_AB_MERGE_C R33, RZ, R22, RZ ;  /* 0x00000016ff21723e */ /* 0x001fe200048060ff */
[----:B------:R0:W-:Y:S01]  /*da10*/  @!P2 STG.E.U8 desc[UR14][R30.64+0x10], R25 ;  /* 0x000010191e00a986 */ /* 0x0001e2000c10110e */
[----:B------:R-:W-:-:S03]  /*da20*/  ISETP.LT.OR P2, PT, R41, 0x19, !P1 ;  /* 0x000000192900780c */ /* 0x000fc60004f41670 */
[----:B------:R-:W-:Y:S01]  /*da30*/  @!P6 STG.E.U8 desc[UR14][R28.64+0x10], R27 ;  /* 0x0000101b1c00e986 */ /* 0x000fe2000c10110e */
[----:B------:R-:W-:-:S05]  /*da40*/  ISETP.LT.OR P6, PT, R41, 0x1a, !P1 ;  /* 0x0000001a2900780c */ /* 0x000fca0004fc1670 */
[----:B------:R1:W-:Y:S01]  /*da50*/  @!P5 STG.E.U8 desc[UR14][R28.64+0x11], R23 ;  /* 0x000011171c00d986 */ /* 0x0003e2000c10110e */
[C---:B------:R-:W-:Y:S02]  /*da60*/  ISETP.LT.OR P5, PT, R41.reuse, 0x1a, !P3 ;  /* 0x0000001a2900780c */ /* 0x040fe40005fa1670 */
[----:B0-----:R-:W-:Y:S01]  /*da70*/  F2FP.SATFINITE.E5M2.F32.PACK_AB_MERGE_C R25, RZ, R20, RZ ;  /* 0x00000014ff19723e */ /* 0x001fe200048060ff */
[----:B------:R-:W-:Y:S01]  /*da80*/  @!P2 STG.E.U8 desc[UR14][R30.64+0x18], R33 ;  /* 0x000018211e00a986 */ /* 0x000fe2000c10110e */
[----:B------:R-:W-:-:S03]  /*da90*/  ISETP.LT.OR P2, PT, R41, 0x19, !P3 ;  /* 0x000000192900780c */ /* 0x000fc60005f41670 */
[----:B------:R0:W-:Y:S01]  /*daa0*/  @!P6 STG.E.U8 desc[UR14][R30.64+0x19], R21 ;  /* 0x000019151e00e986 */ /* 0x0001e2000c10110e */
[----:B------:R-:W-:Y:S02]  /*dab0*/  ISETP.LT.OR P6, PT, R41, 0x21, !P1 ;  /* 0x000000212900780c */ /* 0x000fe40004fc1670 */
[----:B-1----:R-:W-:-:S03]  /*dac0*/  F2FP.SATFINITE.E5M2.F32.PACK_AB_MERGE_C R23, RZ, R18, RZ ;  /* 0x00000012ff17723e */ /* 0x002fc600048060ff */
[----:B------:R1:W-:Y:S01]  /*dad0*/  @!P5 STG.E.U8 desc[UR14][R28.64+0x19], R19 ;  /* 0x000019131c00d986 */ /* 0x0003e2000c10110e */
[----:B------:R-:W-:-:S03]  /*dae0*/  ISETP.LT.OR P5, PT, R41, 0x22, !P1 ;  /* 0x000000222900780c */ /* 0x000fc60004fa1670 */
[----:B------:R-:W-:Y:S01]  /*daf0*/  @!P2 STG.E.U8 desc[UR14][R28.64+0x18], R25 ;  /* 0x000018191c00a986 */ /* 0x000fe2000c10110e */
[C---:B------:R-:W-:Y:S02]  /*db00*/  ISETP.LT.OR P2, PT, R41.reuse, 0x21, !P3 ;  /* 0x000000212900780c */ /* 0x040fe40005f41670 */
[----:B0-----:R-:W-:Y:S01]  /*db10*/  F2FP.SATFINITE.E5M2.F32.PACK_AB_MERGE_C R21, RZ, R16, RZ ;  /* 0x00000010ff15723e */ /* 0x001fe200048060ff */
[----:B------:R-:W-:Y:S01]  /*db20*/  @!P6 STG.E.U8 desc[UR14][R30.64+0x20], R23 ;  /* 0x000020171e00e986 */ /* 0x000fe2000c10110e */
[----:B------:R-:W-:Y:S02]  /*db30*/  ISETP.LT.OR P6, PT, R41, 0x22, !P3 ;  /* 0x000000222900780c */ /* 0x000fe40005fc1670 */
[----:B-1----:R-:W-:-:S03]  /*db40*/  F2FP.SATFINITE.E5M2.F32.PACK_AB_MERGE_C R19, RZ, R14, RZ ;  /* 0x0000000eff13723e */ /* 0x002fc600048060ff */
[----:B------:R0:W-:Y:S01]  /*db50*/  @!P5 STG.E.U8 desc[UR14][R30.64+0x21], R17 ;  /* 0x000021111e00d986 */ /* 0x0001e2000c10110e */
[----:B------:R-:W-:-:S03]  /*db60*/  ISETP.LT.OR P5, PT, R41, 0x2a, !P1 ;  /* 0x0000002a2900780c */ /* 0x000fc60004fa1670 */
[----:B------:R-:W-:Y:S01]  /*db70*/  @!P2 STG.E.U8 desc[UR14][R28.64+0x20], R21 ;  /* 0x000020151c00a986 */ /* 0x000fe2000c10110e */
[----:B------:R-:W-:-:S03]  /*db80*/  ISETP.LT.OR P2, PT, R41, 0x29, !P1 ;  /* 0x000000292900780c */ /* 0x000fc60004f41670 */
[----:B------:R1:W-:Y:S01]  /*db90*/  @!P6 STG.E.U8 desc[UR14][R28.64+0x21], R15 ;  /* 0x0000210f1c00e986 */ /* 0x0003e2000c10110e */
[----:B------:R-:W-:Y:S02]  /*dba0*/  ISETP.LT.OR P6, PT, R41, 0x29, !P3 ;  /* 0x000000292900780c */ /* 0x000fe40005fc1670 */
[----:B0-----:R-:W-:-:S03]  /*dbb0*/  F2FP.SATFINITE.E5M2.F32.PACK_AB_MERGE_C R17, RZ, R12, RZ ;  /* 0x0000000cff11723e */ /* 0x001fc600048060ff */
[----:B------:R0:W-:Y:S01]  /*dbc0*/  @!P5 STG.E.U8 desc[UR14][R30.64+0x29], R13 ;  /* 0x0000290d1e00d986 */ /* 0x0001e2000c10110e */
[----:B------:R-:W-:-:S03]  /*dbd0*/  ISETP.LT.OR P5, PT, R41, 0x2a, !P3 ;  /* 0x0000002a2900780c */ /* 0x000fc60005fa1670 */
[----:B------:R-:W-:Y:S01]  /*dbe0*/  @!P2 STG.E.U8 desc[UR14][R30.64+0x28], R19 ;  /* 0x000028131e00a986 */ /* 0x000fe2000c10110e */
[C---:B------:R-:W-:Y:S02]  /*dbf0*/  ISETP.LT.OR P2, PT, R41.reuse, 0x31, !P1 ;  /* 0x000000312900780c */ /* 0x040fe40004f41670 */
[----:B-1----:R-:W-:Y:S01]  /*dc00*/  F2FP.SATFINITE.E5M2.F32.PACK_AB_MERGE_C R15, RZ, R10, RZ ;  /* 0x0000000aff0f723e */ /* 0x002fe200048060ff */
[----:B------:R-:W-:Y:S01]  /*dc10*/  @!P6 STG.E.U8 desc[UR14][R28.64+0x28], R17 ;  /* 0x000028111c00e986 */ /* 0x000fe2000c10110e */
[----:B------:R-:W-:Y:S02]  /*dc20*/  ISETP.LT.OR P6, PT, R41, 0x32, !P1 ;  /* 0x000000322900780c */ /* 0x000fe40004fc1670 */
[----:B0-----:R-:W-:-:S03]  /*dc30*/  F2FP.SATFINITE.E5M2.F32.PACK_AB_MERGE_C R13, RZ, R8, RZ ;  /* 0x00000008ff0d723e */ /* 0x001fc600048060ff */
        /* <DEDUP_REMOVED lines=9> */
[----:B------:R3:W-:Y:S01]  /*dcd0*/  @!P2 STG.E.U8 desc[UR14][R28.64+0x30], R13 ;  /* 0x0000300d1c00a986 */ /* 0x0007e2000c10110e */
[C---:B------:R-:W-:Y:S02]  /*dce0*/  ISETP.LT.OR P2, PT, R41.reuse, 0x39, !P3 ;  /* 0x000000392900780c */ /* 0x040fe40005f41670 */
[----:B-1----:R-:W-:Y:S01]  /*dcf0*/  F2FP.SATFINITE.E5M2.F32.PACK_AB_MERGE_C R9, RZ, R4, RZ ;  /* 0x00000004ff09723e */ /* 0x002fe200048060ff */
[----:B------:R1:W-:Y:S01]  /*dd00*/  @!P6 STG.E.U8 desc[UR14][R30.64+0x38], R11 ;  /* 0x0000380b1e00e986 */ /* 0x0003e2000c10110e */
[C---:B------:R-:W-:Y:S02]  /*dd10*/  ISETP.LT.OR P6, PT, R41.reuse, 0x3a, !P3 ;  /* 0x0000003a2900780c */ /* 0x040fe40005fc1670 */
[----:B0-----:R-:W-:Y:S01]  /*dd20*/  F2FP.SATFINITE.E5M2.F32.PACK_AB_MERGE_C R7, RZ, R2, RZ ;  /* 0x00000002ff07723e */ /* 0x001fe200048060ff */
[----:B----4-:R-:W-:Y:S02]  /*dd30*/  FMUL R2, R224, UR20 ;  /* 0x00000014e0027c20 */ /* 0x010fe40008400000 */
[----:B------:R0:W-:Y:S01]  /*dd40*/  @!P5 STG.E.U8 desc[UR14][R30.64+0x39], R5 ;  /* 0x000039051e00d986 */ /* 0x0001e2000c10110e */
[----:B------:R-:W-:-:S02]  /*dd50*/  ISETP.LT.OR P5, PT, R41, 0x42, !P1 ;  /* 0x000000422900780c */ /* 0x000fc40004fa1670 */
[----:B---3--:R-:W-:Y:S01]  /*dd60*/  F2FP.SATFINITE.E5M2.F32.PACK_AB_MERGE_C R13, RZ, R3, RZ ;  /* 0x00000003ff0d723e */ /* 0x008fe200048060ff */
[----:B------:R-:W-:Y:S01]  /*dd70*/  FMUL R3, R223, UR20 ;  /* 0x00000014df037c20 */ /* 0x000fe20008400000 */
[----:B------:R3:W-:Y:S01]  /*dd80*/  @!P2 STG.E.U8 desc[UR14][R28.64+0x38], R9 ;  /* 0x000038091c00a986 */ /* 0x0007e2000c10110e */
[----:B-1----:R-:W-:Y:S01]  /*dd90*/  F2FP.SATFINITE.E5M2.F32.PACK_AB_MERGE_C R11, RZ, R0, RZ ;  /* 0x00000000ff0b723e */ /* 0x002fe200048060ff */
[----:B--2---:R-:W-:Y:S01]  /*dda0*/  FMUL R0, R220, UR20 ;  /* 0x00000014dc007c20 */ /* 0x004fe20008400000 */
[----:B------:R-:W-:Y:S01]  /*ddb0*/  ISETP.LT.OR P2, PT, R41, 0x41, !P1 ;  /* 0x000000412900780c */ /* 0x000fe20004f41670 */
[----:B------:R-:W2:Y:S04]  /*ddc0*/  LDL.LU R223, [R1+0x1c] ;  /* 0x00001c0001df7983 */ /* 0x000ea80000300800 */
[----:B------:R-:W4:Y:S01]  /*ddd0*/  LDL.LU R221, [R1+0x20] ;  /* 0x0000200001dd7983 */ /* 0x000f220000300800 */
[----:B0-----:R-:W-:-:S03]  /*dde0*/  F2FP.SATFINITE.E5M2.F32.PACK_AB_MERGE_C R5, RZ, R3, RZ ;  /* 0x00000003ff05723e */ /* 0x001fc600048060ff */
[----:B------:R-:W4:Y:S01]  /*ddf0*/  LDL.LU R224, [R1+0x24] ;  /* 0x0000240001e07983 */ /* 0x000f220000300800 */
[----:B------:R-:W-:Y:S01]  /*de00*/  FMUL R3, R226, UR20 ;  /* 0x00000014e2037c20 */ /* 0x000fe20008400000 */
[----:B---3--:R-:W-:Y:S01]  /*de10*/  F2FP.SATFINITE.E5M2.F32.PACK_AB_MERGE_C R9, RZ, R0, RZ ;  /* 0x00000000ff09723e */ /* 0x008fe200048060ff */
[----:B------:R-:W-:Y:S01]  /*de20*/  FMUL R0, R225, UR20 ;  /* 0x00000014e1007c20 */ /* 0x000fe20008400000 */
[----:B------:R0:W-:Y:S01]  /*de30*/  @!P6 STG.E.U8 desc[UR14][R28.64+0x39], R13 ;  /* 0x0000390d1c00e986 */ /* 0x0001e2000c10110e */
[----:B------:R-:W-:-:S03]  /*de40*/  ISETP.LT.OR P6, PT, R41, 0x41, !P3 ;  /* 0x000000412900780c */ /* 0x000fc60005fc1670 */
[----:B------:R-:W3:Y:S04]  /*de50*/  LDL.LU R226, [R1+0x28] ;  /* 0x0000280001e27983 */ /* 0x000ee80000300800 */
[----:B------:R-:W3:Y:S01]  /*de60*/  LDL.LU R225, [R1+0x2c] ;  /* 0x00002c0001e17983 */ /* 0x000ee20000300800 */
[----:B0-----:R-:W-:Y:S01]  /*de70*/  F2FP.SATFINITE.E5M2.F32.PACK_AB_MERGE_C R13, RZ, R2, RZ ;  /* 0x00000002ff0d723e */ /* 0x001fe200048060ff */
[----:B------:R-:W-:Y:S02]  /*de80*/  FMUL R2, R227, UR20 ;  /* 0x00000014e3027c20 */ /* 0x000fe40008400000 */
[----:B------:R-:W3:Y:S04]  /*de90*/  LDL.LU R227, [R1+0x30] ;  /* 0x0000300001e37983 */ /* 0x000ee80000300800 */
[----:B------:R-:W-:Y:S01]  /*dea0*/  @!P5 STG.E.U8 desc[UR14][R30.64+0x41], R11 ;  /* 0x0000410b1e00d986 */ /* 0x000fe2000c10110e */
[----:B------:R-:W-:-:S03]  /*deb0*/  ISETP.LT.OR P5, PT, R41, 0x42, !P3 ;  /* 0x000000422900780c */ /* 0x000fc60005fa1670 */
[----:B------:R0:W-:Y:S01]  /*dec0*/  @!P2 STG.E.U8 desc[UR14][R30.64+0x40], R7 ;  /* 0x000040071e00a986 */ /* 0x0001e2000c10110e */
[----:B------:R-:W-:-:S03]  /*ded0*/  ISETP.LT.OR P2, PT, R41, 0x49, !P1 ;  /* 0x000000492900780c */ /* 0x000fc60004f41670 */
[----:B------:R1:W-:Y:S01]  /*dee0*/  @!P6 STG.E.U8 desc[UR14][R28.64+0x40], R5 ;  /* 0x000040051c00e986 */ /* 0x0003e2000c10110e */
[----:B------:R-:W-:-:S03]  /*def0*/  ISETP.LT.OR P6, PT, R41, 0x4a, !P1 ;  /* 0x0000004a2900780c */ /* 0x000fc60004fc1670 */
[----:B------:R-:W3:Y:S04]  /*df00*/  LDL.LU R220, [R1+0x34] ;  /* 0x0000340001dc7983 */ /* 0x000ee80000300800 */
[----:B------:R1:W-:Y:S01]  /*df10*/  @!P5 STG.E.U8 desc[UR14][R28.64+0x41], R9 ;  /* 0x000041091c00d986 */ /* 0x0003e2000c10110e */
[----:B0-----:R-:W-:Y:S01]  /*df20*/  F2FP.SATFINITE.E5M2.F32.PACK_AB_MERGE_C R7, RZ, R3, RZ ;  /* 0x00000003ff07723e */ /* 0x001fe200048060ff */
[----:B------:R-:W-:Y:S02]  /*df30*/  FMUL R3, R222, UR20 ;  /* 0x00000014de037c20 */ /* 0x000fe40008400000 */
[----:B------:R-:W-:Y:S01]  /*df40*/  @!P2 STG.E.U8 desc[UR14][R30.64+0x48], R13 ;  /* 0x0000480d1e00a986 */ /* 0x000fe2000c10110e */
[----:B------:R-:W-:-:S03]  /*df50*/  ISETP.LT.OR P2, PT, R41, 0x49, !P3 ;  /* 0x000000492900780c */ /* 0x000fc60005f41670 */
[----:B------:R-:W3:Y:S01]  /*df60*/  LDL.LU R222, [R1+0x38] ;  /* 0x0000380001de7983 */ /* 0x000ee20000300800 */
[----:B-1----:R-:W-:Y:S02]  /*df70*/  F2FP.SATFINITE.E5M2.F32.PACK_AB_MERGE_C R5, RZ, R0, RZ ;  /* 0x00000000ff05723e */ /* 0x002fe400048060ff */
[----:B------:R-:W-:Y:S02]  /*df80*/  F2FP.SATFINITE.E5M2.F32.PACK_AB_MERGE_C R11, RZ, R2, RZ ;  /* 0x00000002ff0b723e */ /* 0x000fe400048060ff */
[----:B------:R-:W-:Y:S01]  /*df90*/  F2FP.SATFINITE.E5M2.F32.PACK_AB_MERGE_C R9, RZ, R3, RZ ;  /* 0x00000003ff09723e */ /* 0x000fe200048060ff */
[----:B------:R0:W-:Y:S04]  /*dfa0*/  @!P6 STG.E.U8 desc[UR14][R30.64+0x49], R7 ;  /* 0x000049071e00e986 */ /* 0x0001e8000c10110e */
[----:B------:R1:W-:Y:S01]  /*dfb0*/  @!P2 STG.E.U8 desc[UR14][R28.64+0x48], R5 ;  /* 0x000048051c00a986 */ /* 0x0003e2000c10110e */
[----:B--2---:R-:W-:-:S03]  /*dfc0*/  FMUL R0, R223, UR20 ;  /* 0x00000014df007c20 */ /* 0x004fc60008400000 */
[----:B------:R-:W2:Y:S01]  /*dfd0*/  LDL.LU R223, [R1+0x3c] ;  /* 0x00003c0001df7983 */ /* 0x000ea20000300800 */
[----:B----4-:R-:W-:Y:S01]  /*dfe0*/  FMUL R2, R221, UR20 ;  /* 0x00000014dd027c20 */ /* 0x010fe20008400000 */
[----:B0-----:R-:W-:Y:S01]  /*dff0*/  F2FP.SATFINITE.E5M2.F32.PACK_AB_MERGE_C R7, RZ, R0, RZ ;  /* 0x00000000ff07723e */ /* 0x001fe200048060ff */
[----:B------:R-:W-:Y:S02]  /*e000*/  FMUL R3, R224, UR20 ;  /* 0x00000014e0037c20 */ /* 0x000fe40008400000 */
[----:B------:R-:W4:Y:S01]  /*e010*/  LDL.LU R224, [R1+0x40] ;  /* 0x0000400001e07983 */ /* 0x000f220000300800 */
[----:B------:R-:W-:Y:S02]  /*e020*/  F2FP.SATFINITE.E5M2.F32.PACK_AB_MERGE_C R13, RZ, R2, RZ ;  /* 0x00000002ff0d723e */ /* 0x000fe400048060ff */
[----:B-1----:R-:W-:Y:S01]  /*e030*/  F2FP.SATFINITE.E5M2.F32.PACK_AB_MERGE_C R5, RZ, R3, RZ ;  /* 0x00000003ff05723e */ /* 0x002fe200048060ff */
[----:B---3--:R-:W-:Y:S02]  /*e040*/  FMUL R0, R226, UR20 ;  /* 0x00000014e2007c20 */ /* 0x008fe40008400000 */
[----:B------:R-:W3:Y:S01]  /*e050*/  LDL.LU R226, [R1+0x44] ;  /* 0x0000440001e27983 */ /* 0x000ee20000300800 */
[----:B------:R-:W-:-:S03]  /*e060*/  FMUL R2, R225, UR20 ;  /* 0x00000014e1027c20 */ /* 0x000fc60008400000 */
[----:B------:R-:W3:Y:S01]  /*e070*/  LDL.LU R225, [R1+0x48] ;  /* 0x0000480001e17983 */ /* 0x000ee20000300800 */
[----:B------:R-:W-:-:S03]  /*e080*/  FMUL R3, R227, UR20 ;  /* 0x00000014e3037c20 */ /* 0x000fc60008400000 */
[----:B------:R-:W3:Y:S01]  /*e090*/  LDL.LU R227, [R1+0x4c] ;  /* 0x00004c0001e37983 */ /* 0x000ee20000300800 */
[C---:B------:R-:W-:Y:S02]  /*e0a0*/  ISETP.LT.OR P5, PT, R41.reuse, 0x4a, !P3 ;  /* 0x0000004a2900780c */ /* 0x040fe40005fa1670 */
[C---:B------:R-:W-:Y:S01]  /*e0b0*/  ISETP.LT.OR P6, PT, R41.reuse, 0x51, !P1 ;  /* 0x000000512900780c */ /* 0x040fe20004fc1670 */
[----:B------:R-:W3:Y:S01]  /*e0c0*/  LDL.LU R219, [R1+0x50] ;  /* 0x0000500001db7983 */ /* 0x000ee20000300800 */
[----:B------:R-:W-:-:S03]  /*e0d0*/  ISETP.LT.OR P2, PT, R41, 0x51, !P3 ;  /* 0x000000512900780c */ /* 0x000fc60005f41670 */
[----:B------:R-:W3:Y:S04]  /*e0e0*/  LDL.LU R218, [R1+0x54] ;  /* 0x0000540001da7983 */ /* 0x000ee80000300800 */
[----:B------:R-:W3:Y:S04]  /*e0f0*/  LDL.LU R221, [R1+0x58] ;  /* 0x0000580001dd7983 */ /* 0x000ee80000300800 */
[----:B------:R0:W-:Y:S01]  /*e100*/  @!P5 STG.E.U8 desc[UR14][R28.64+0x49], R11 ;  /* 0x0000490b1c00d986 */ /* 0x0001e2000c10110e */
[----:B------:R-:W-:-:S03]  /*e110*/  ISETP.LT.OR P5, PT, R41, 0x52, !P1 ;  /* 0x000000522900780c */ /* 0x000fc60004fa1670 */
[----:B------:R1:W-:Y:S01]  /*e120*/  @!P6 STG.E.U8 desc[UR14][R30.64+0x50], R9 ;  /* 0x000050091e00e986 */ /* 0x0003e2000c10110e */
[----:B------:R-:W-:Y:S02]  /*e130*/  ISETP.LT.OR P6, PT, R41, 0x52, !P3 ;  /* 0x000000522900780c */ /* 0x000fe40005fc1670 */
[----:B0-----:R-:W-:-:S07]  /*e140*/  F2FP.SATFINITE.E5M2.F32.PACK_AB_MERGE_C R11, RZ, R2, RZ ;  /* 0x00000002ff0b723e */ /* 0x001fce00048060ff */
[----:B------:R0:W-:Y:S01]  /*e150*/  @!P5 STG.E.U8 desc[UR14][R30.64+0x51], R7 ;  /* 0x000051071e00d986 */ /* 0x0001e2000c10110e */
[C---:B------:R-:W-:Y:S02]  /*e160*/  ISETP.LT.OR P5, PT, R41.reuse, 0x5a, !P1 ;  /* 0x0000005a2900780c */ /* 0x040fe40004fa1670 */
[----:B-1----:R-:W-:Y:S01]  /*e170*/  F2FP.SATFINITE.E5M2.F32.PACK_AB_MERGE_C R9, RZ, R0, RZ ;  /* 0x00000000ff09723e */ /* 0x002fe200048060ff */
[----:B------:R-:W-:Y:S01]  /*e180*/  @!P2 STG.E.U8 desc[UR14][R28.64+0x50], R13 ;  /* 0x0000500d1c00a986 */ /* 0x000fe2000c10110e */
[C---:B------:R-:W-:Y:S01]  /*e190*/  ISETP.LT.OR P2, PT, R41.reuse, 0x59, !P1 ;  /* 0x000000592900780c */ /* 0x040fe20004f41670 */
[----:B------:R-:W-:Y:S01]  /*e1a0*/  FMUL R0, R220, UR20 ;  /* 0x00000014dc007c20 */ /* 0x000fe20008400000 */
[----:B------:R-:W-:Y:S01]  /*e1b0*/  FMUL R2, R222, UR20 ;  /* 0x00000014de027c20 */ /* 0x000fe20008400000 */
[----:B------:R1:W-:Y:S01]  /*e1c0*/  @!P6 STG.E.U8 desc[UR14][R28.64+0x51], R5 ;  /* 0x000051051c00e986 */ /* 0x0003e2000c10110e */
[----:B------:R-:W-:-:S03]  /*e1d0*/  ISETP.LT.OR P6, PT, R41, 0x59, !P3 ;  /* 0x000000592900780c */ /* 0x000fc60005fc1670 */
[----:B------:R-:W3:Y:S04]  /*e1e0*/  LDL.LU R220, [R1+0x5c] ;  /* 0x00005c0001dc7983 */ /* 0x000ee80000300800 */
[----:B------:R-:W3:Y:S01]  /*e1f0*/  LDL.LU R222, [R1+0x60] ;  /* 0x0000600001de7983 */ /* 0x000ee20000300800 */
[----:B0-----:R-:W-:Y:S02]  /*e200*/  F2FP.SATFINITE.E5M2.F32.PACK_AB_MERGE_C R7, RZ, R3, RZ ;  /* 0x00000003ff07723e */ /* 0x001fe400048060ff */
[----:B-1----:R-:W-:Y:S01]  /*e210*/  F2FP.SATFINITE.E5M2.F32.PACK_AB_MERGE_C R5, RZ, R0, RZ ;  /* 0x00000000ff05723e */ /* 0x002fe200048060ff */
[----:B------:R0:W-:Y:S01]  /*e220*/  @!P2 STG.E.U8 desc[UR14][R30.64+0x58], R9 ;  /* 0x000058091e00a986 */ /* 0x0001e2000c10110e */
[----:B------:R-:W-:-:S03]  /*e230*/  F2FP.SATFINITE.E5M2.F32.PACK_AB_MERGE_C R13, RZ, R2, RZ ;  /* 0x00000002ff0d723e */ /* 0x000fc600048060ff */
[----:B------:R-:W-:Y:S04]  /*e240*/  @!P5 STG.E.U8 desc[UR14][R30.64+0x59], R11 ;  /* 0x0000590b1e00d986 */ /* 0x000fe8000c10110e */
[----:B------:R1:W-:Y:S01]  /*e250*/  @!P6 STG.E.U8 desc[UR14][R28.64+0x58], R7 ;  /* 0x000058071c00e986 */ /* 0x0003e2000c10110e */
[----:B--2---:R-:W-:-:S03]  /*e260*/  FMUL R3, R223, UR20 ;  /* 0x00000014df037c20 */ /* 0x004fc60008400000 */
[----:B------:R-:W2:Y:S01]  /*e270*/  LDL.LU R223, [R1+0x64] ;  /* 0x0000640001df7983 */ /* 0x000ea20000300800 */
[----:B----4-:R-:W-:Y:S01]  /*e280*/  FMUL R0, R224, UR20 ;  /* 0x00000014e0007c20 */ /* 0x010fe20008400000 */
[----:B0-----:R-:W-:Y:S02]  /*e290*/  F2FP.SATFINITE.E5M2.F32.PACK_AB_MERGE_C R9, RZ, R3, RZ ;  /* 0x00000003ff09723e */ /* 0x001fe400048060ff */
[----:B------:R-:W4:Y:S02]  /*e2a0*/  LDL.LU R224, [R1+0x68] ;  /* 0x0000680001e07983 */ /* 0x000f240000300800 */
        /* <DEDUP_REMOVED lines=8> */
[C---:B------:R-:W-:Y:S02]  /*e330*/  ISETP.LT.OR P2, PT, R41.reuse, 0x61, !P1 ;  /* 0x000000612900780c */ /* 0x040fe40004f41670 */
[----:B------:R-:W-:-:S09]  /*e340*/  ISETP.LT.OR P6, PT, R41, 0x62, !P1 ;  /* 0x000000622900780c */ /* 0x000fd20004fc1670 */
[----:B------:R0:W-:Y:S01]  /*e350*/  @!P5 STG.E.U8 desc[UR14][R28.64+0x59], R5 ;  /* 0x000059051c00d986 */ /* 0x0001e2000c10110e */
[----:B------:R-:W-:-:S03]  /*e360*/  ISETP.LT.OR P5, PT, R41, 0x62, !P3 ;  /* 0x000000622900780c */ /* 0x000fc60005fa1670 */
[----:B------:R-:W-:Y:S01]  /*e370*/  @!P2 STG.E.U8 desc[UR14][R30.64+0x60], R13 ;  /* 0x0000600d1e00a986 */ /* 0x000fe2000c10110e */
[----:B------:R-:W-:-:S03]  /*e380*/  ISETP.LT.OR P2, PT, R41, 0x61, !P3 ;  /* 0x000000612900780c */ /* 0x000fc60005f41670 */
[----:B------:R1:W-:Y:S01]  /*e390*/  @!P6 STG.E.U8 desc[UR14][R30.64+0x61], R9 ;  /* 0x000061091e00e986 */ /* 0x0003e2000c10110e */
[----:B------:R-:W-:Y:S02]  /*e3a0*/  ISETP.LT.OR P6, PT, R41, 0x69, !P1 ;  /* 0x000000692900780c */ /* 0x000fe40004fc1670 */
[----:B------:R-:W-:Y:S02]  /*e3b0*/  F2FP.SATFINITE.E5M2.F32.PACK_AB_MERGE_C R11, RZ, R2, RZ ;  /* 0x00000002ff0b723e */ /* 0x000fe400048060ff */
[----:B0-----:R-:W-:-:S03]  /*e3c0*/  F2FP.SATFINITE.E5M2.F32.PACK_AB_MERGE_C R5, RZ, R3, RZ ;  /* 0x00000003ff05723e */ /* 0x001fc600048060ff */
[----:B------:R-:W-:Y:S01]  /*e3d0*/  @!P5 STG.E.U8 desc[UR14][R28.64+0x61], R11 ;  /* 0x0000610b1c00d986 */ /* 0x000fe2000c10110e */
[----:B------:R-:W-:-:S03]  /*e3e0*/  ISETP.LT.OR P5, PT, R41, 0x6a, !P1 ;  /* 0x0000006a2900780c */ /* 0x000fc60004fa1670 */
[----:B------:R0:W-:Y:S01]  /*e3f0*/  @!P2 STG.E.U8 desc[UR14][R28.64+0x60], R7 ;  /* 0x000060071c00a986 */ /* 0x0001e2000c10110e */
[----:B------:R-:W-:-:S03]  /*e400*/  ISETP.LT.OR P2, PT, R41, 0x69, !P3 ;  /* 0x000000692900780c */ /* 0x000fc60005f41670 */
[----:B------:R0:W-:Y:S01]  /*e410*/  @!P6 STG.E.U8 desc[UR14][R30.64+0x68], R5 ;  /* 0x000068051e00e986 */ /* 0x0001e2000c10110e */
[----:B------:R-:W-:Y:S01]  /*e420*/  ISETP.LT.OR P6, PT, R41, 0x6a, !P3 ;  /* 0x0000006a2900780c */ /* 0x000fe20005fc1670 */
[----:B------:R-:W-:Y:S01]  /*e430*/  FMUL R2, R219, UR20 ;  /* 0x00000014db027c20 */ /* 0x000fe20008400000 */
[----:B------:R-:W-:Y:S01]  /*e440*/  FMUL R3, R218, UR20 ;  /* 0x00000014da037c20 */ /* 0x000fe20008400000 */
[----:B-1----:R-:W-:-:S03]  /*e450*/  F2FP.SATFINITE.E5M2.F32.PACK_AB_MERGE_C R9, RZ, R0, RZ ;  /* 0x00000000ff09723e */ /* 0x002fc600048060ff */
[----:B------:R-:W-:Y:S02]  /*e460*/  F2FP.SATFINITE.E5M2.F32.PACK_AB_MERGE_C R13, RZ, R2, RZ ;  /* 0x00000002ff0d723e */ /* 0x000fe400048060ff */
[----:B0-----:R-:W-:Y:S01]  /*e470*/  F2FP.SATFINITE.E5M2.F32.PACK_AB_MERGE_C R7, RZ, R3, RZ ;  /* 0x00000003ff07723e */ /* 0x001fe200048060ff */
[----:B------:R0:W-:Y:S01]  /*e480*/  @!P5 STG.E.U8 desc[UR14][R30.64+0x69], R9 ;  /* 0x000069091e00d986 */ /* 0x0001e2000c10110e */
[----:B------:R-:W-:-:S03]  /*e490*/  ISETP.LT.OR P5, PT, R41, 0x71, !P3 ;  /* 0x000000712900780c */ /* 0x000fc60005fa1670 */
[----:B------:R-:W-:Y:S01]  /*e4a0*/  @!P2 STG.E.U8 desc[UR14][R28.64+0x68], R13 ;  /* 0x0000680d1c00a986 */ /* 0x000fe2000c10110e */
[----:B------:R-:W-:-:S03]  /*e4b0*/  ISETP.LT.OR P2, PT, R41, 0x71, !P1 ;  /* 0x000000712900780c */ /* 0x000fc60004f41670 */
[----:B------:R1:W-:Y:S01]  /*e4c0*/  @!P6 STG.E.U8 desc[UR14][R28.64+0x69], R7 ;  /* 0x000069071c00e986 */ /* 0x0003e2000c10110e */
[----:B------:R-:W-:Y:S01]  /*e4d0*/  ISETP.LT.OR P6, PT, R41, 0x72, !P1 ;  /* 0x000000722900780c */ /* 0x000fe20004fc1670 */
[----:B------:R-:W-:Y:S01]  /*e4e0*/  FMUL R0, R221, UR20 ;  /* 0x00000014dd007c20 */ /* 0x000fe20008400000 */
[----:B------:R-:W-:Y:S01]  /*e4f0*/  FMUL R2, R220, UR20 ;  /* 0x00000014dc027c20 */ /* 0x000fe20008400000 */
[----:B------:R-:W-:-:S03]  /*e500*/  FMUL R3, R222, UR20 ;  /* 0x00000014de037c20 */ /* 0x000fc60008400000 */
[----:B------:R-:W-:Y:S02]  /*e510*/  F2FP.SATFINITE.E5M2.F32.PACK_AB_MERGE_C R5, RZ, R0, RZ ;  /* 0x00000000ff05723e */ /* 0x000fe400048060ff */
[----:B------:R-:W-:Y:S02]  /*e520*/  F2FP.SATFINITE.E5M2.F32.PACK_AB_MERGE_C R11, RZ, R2, RZ ;  /* 0x00000002ff0b723e */ /* 0x000fe400048060ff */
[----:B0-----:R-:W-:Y:S01]  /*e530*/  F2FP.SATFINITE.E5M2.F32.PACK_AB_MERGE_C R9, RZ, R3, RZ ;  /* 0x00000003ff09723e */ /* 0x001fe200048060ff */
[----:B------:R-:W-:Y:S01]  /*e540*/  @!P2 STG.E.U8 desc[UR14][R30.64+0x70], R5 ;  /* 0x000070051e00a986 */ /* 0x000fe2000c10110e */
[----:B------:R-:W-:-:S03]  /*e550*/  ISETP.LT.OR P2, PT, R41, 0x79, !P1 ;  /* 0x000000792900780c */ /* 0x000fc60004f41670 */
[----:B------:R0:W-:Y:S01]  /*e560*/  @!P6 STG.E.U8 desc[UR14][R30.64+0x71], R11 ;  /* 0x0000710b1e00e986 */ /* 0x0001e2000c10110e */
[C---:B------:R-:W-:Y:S02]  /*e570*/  ISETP.LT.OR P6, PT, R41.reuse, 0x72, !P3 ;  /* 0x000000722900780c */ /* 0x040fe40005fc1670 */
[C---:B------:R-:W-:Y:S01]  /*e580*/  ISETP.LT.OR P1, PT, R41.reuse, 0x7a, !P1 ;  /* 0x0000007a2900780c */ /* 0x040fe20004f21670 */
[----:B------:R0:W-:Y:S01]  /*e590*/  @!P5 STG.E.U8 desc[UR14][R28.64+0x70], R9 ;  /* 0x000070091c00d986 */ /* 0x0001e2000c10110e */
[C---:B------:R-:W-:Y:S02]  /*e5a0*/  ISETP.LT.OR P5, PT, R41.reuse, 0x79, !P3 ;  /* 0x000000792900780c */ /* 0x040fe40005fa1670 */
[----:B------:R-:W-:Y:S01]  /*e5b0*/  ISETP.LT.OR P3, PT, R41, 0x7a, !P3 ;  /* 0x0000007a2900780c */ /* 0x000fe20005f61670 */
[----:B--2---:R-:W-:Y:S01]  /*e5c0*/  FMUL R0, R223, UR20 ;  /* 0x00000014df007c20 */ /* 0x004fe20008400000 */
[----:B----4-:R-:W-:-:S04]  /*e5d0*/  FMUL R2, R224, UR20 ;  /* 0x00000014e0027c20 */ /* 0x010fc80008400000 */
[----:B-1----:R-:W-:Y:S01]  /*e5e0*/  F2FP.SATFINITE.E5M2.F32.PACK_AB_MERGE_C R7, RZ, R0, RZ ;  /* 0x00000000ff07723e */ /* 0x002fe200048060ff */
[----:B---3--:R-:W-:Y:S01]  /*e5f0*/  FMUL R3, R226, UR20 ;  /* 0x00000014e2037c20 */ /* 0x008fe20008400000 */
[----:B------:R-:W-:Y:S01]  /*e600*/  FMUL R4, R225, UR20 ;  /* 0x00000014e1047c20 */ /* 0x000fe20008400000 */
[----:B0-----:R-:W-:-:S03]  /*e610*/  F2FP.SATFINITE.E5M2.F32.PACK_AB_MERGE_C R11, RZ, R2, RZ ;  /* 0x00000002ff0b723e */ /* 0x001fc600048060ff */
[----:B------:R-:W-:Y:S01]  /*e620*/  F2FP.SATFINITE.E5M2.F32.PACK_AB_MERGE_C R3, RZ, R3, RZ ;  /* 0x00000003ff03723e */ /* 0x000fe200048060ff */
[----:B------:R-:W-:Y:S01]  /*e630*/  FMUL R5, R227, UR20 ;  /* 0x00000014e3057c20 */ /* 0x000fe20008400000 */
[----:B------:R-:W-:Y:S01]  /*e640*/  F2FP.SATFINITE.E5M2.F32.PACK_AB_MERGE_C R9, RZ, R4, RZ ;  /* 0x00000004ff09723e */ /* 0x000fe200048060ff */
[----:B------:R0:W-:Y:S03]  /*e650*/  @!P6 STG.E.U8 desc[UR14][R28.64+0x71], R7 ;  /* 0x000071071c00e986 */ /* 0x0001e6000c10110e */
[----:B------:R-:W-:Y:S01]  /*e660*/  F2FP.SATFINITE.E5M2.F32.PACK_AB_MERGE_C R5, RZ, R5, RZ ;  /* 0x00000005ff05723e */ /* 0x000fe200048060ff */
[----:B------:R0:W-:Y:S04]  /*e670*/  @!P2 STG.E.U8 desc[UR14][R30.64+0x78], R11 ;  /* 0x0000780b1e00a986 */ /* 0x0001e8000c10110e */
[----:B------:R0:W-:Y:S04]  /*e680*/  @!P1 STG.E.U8 desc[UR14][R30.64+0x79], R3 ;  /* 0x000079031e009986 */ /* 0x0001e8000c10110e */
[----:B------:R0:W-:Y:S04]  /*e690*/  @!P5 STG.E.U8 desc[UR14][R28.64+0x78], R9 ;  /* 0x000078091c00d986 */ /* 0x0001e8000c10110e */
[----:B------:R0:W-:Y:S02]  /*e6a0*/  @!P3 STG.E.U8 desc[UR14][R28.64+0x79], R5 ;  /* 0x000079051c00b986 */ /* 0x0001e4000c10110e */
.L_x_295:
[----:B------:R-:W-:Y:S05]  /*e6b0*/  BSYNC B0 ;  /* 0x0000000000007941 */ /* 0x000fea0003800000 */
.L_x_37:
[----:B0-----:R-:W2:Y:S04]  /*e6c0*/  LDL.LU R3, [R1+0x7c] ;  /* 0x00007c0001037983 */ /* 0x001ea80000300800 */
[----:B-----5:R-:W2:Y:S01]  /*e6d0*/  LDL.LU R2, [R1+0x80] ;  /* 0x0000800001027983 */ /* 0x020ea20000300800 */
[----:B------:R-:W-:Y:S01]  /*e6e0*/  ULDC UR6, c[0x0][0xc] ;  /* 0x0000030000067ab9 */ /* 0x000fe20000000800 */
[----:B------:R-:W-:Y:S01]  /*e6f0*/  ULDC UR7, c[0x0][0x10] ;  /* 0x0000040000077ab9 */ /* 0x000fe20000000800 */
[----:B------:R-:W2:Y:S01]  /*e700*/  LDC R5, c[0x0][0x14] ;  /* 0x00000500ff057b82 */ /* 0x000ea20000000800 */
[----:B------:R-:W-:Y:S01]  /*e710*/  UIMAD.WIDE.U32 UR6, UR6, UR7, URZ ;  /* 0x00000007060672a5 */ /* 0x000fe2000f8e003f */
[----:B------:R-:W-:Y:S01]  /*e720*/  PRMT R0, RZ, 0x7610, R0 ;  /* 0x00007610ff007816 */ /* 0x000fe20000000000 */
[----:B------:R-:W-:-:S04]  /*e730*/  UMOV UR22, 0xffffffff ;  /* 0xffffffff00167882 */ /* 0x000fc80000000000 */
[----:B--2---:R-:W-:-:S04]  /*e740*/  IMAD.WIDE.U32 R2, R5, UR6, R2 ;  /* 0x0000000605027c25 */ /* 0x004fc8000f8e0002 */
[----:B------:R-:W-:Y:S01]  /*e750*/  IMAD R5, R5, UR7, RZ ;  /* 0x0000000705057c24 */ /* 0x000fe2000f8e02ff */
[----:B------:R-:W-:Y:S01]  /*e760*/  ULDC.64 UR6, c[0x0][0x650] ;  /* 0x0001940000067ab9 */ /* 0x000fe20000000a00 */
[----:B------:R-:W-:Y:S01]  /*e770*/  IMAD.MOV.U32 R19, RZ, RZ, R2 ;  /* 0x000000ffff137224 */ /* 0x000fe200078e0002 */
[----:B------:R-:W-:Y:S01]  /*e780*/  ISETP.GE.U32.AND P1, PT, R2, UR6, PT ;  /* 0x0000000602007c0c */ /* 0x000fe2000bf26070 */
[----:B------:R-:W-:Y:S02]  /*e790*/  IMAD.IADD R22, R3, 0x1, R5 ;  /* 0x0000000103167824 */ /* 0x000fe400078e0205 */
[----:B------:R-:W-:-:S03]  /*e7a0*/  IMAD.MOV.U32 R2, RZ, RZ, -0x1 ;  /* 0xffffffffff027424 */ /* 0x000fc600078e00ff */
[----:B------:R0:W-:Y:S01]  /*e7b0*/  STL [R1+0x7c], R22 ;  /* 0x00007c1601007387 */ /* 0x0001e20000100800 */
[----:B------:R-:W-:-:S03]  /*e7c0*/  ISETP.GE.U32.AND.EX P1, PT, R22, UR7, PT, P1 ;  /* 0x0000000716007c0c */ /* 0x000fc6000bf26110 */
[----:B------:R0:W-:Y:S04]  /*e7d0*/  STL [R1+0x80], R19 ;  /* 0x0000801301007387 */ /* 0x0001e80000100800 */
[----:B------:R0:W-:Y:S06]  /*e7e0*/  STL [R1+0x84], R2 ;  /* 0x0000840201007387 */ /* 0x0001ec0000100800 */
[----:B------:R-:W-:Y:S05]  /*e7f0*/  @P1 BRA `(.L_x_296) ;  /* 0x00000004006c1947 */ /* 0x000fea0003800000 */
[----:B------:R-:W2:Y:S01]  /*e800*/  S2R R14, SR_CTAID.X ;  /* 0x00000000000e7919 */ /* 0x000ea20000002500 */
[----:B------:R-:W5:Y:S01]  /*e810*/  LDC.64 R8, c[0x0][0x628] ;  /* 0x00018a00ff087b82 */ /* 0x000f620000000a00 */
[----:B------:R-:W-:Y:S01]  /*e820*/  ULDC UR6, c[0x0][0x150] ;  /* 0x0000540000067ab9 */ /* 0x000fe20000000800 */
[----:B------:R-:W-:Y:S01]  /*e830*/  IMAD.MOV.U32 R6, RZ, RZ, R19 ;  /* 0x000000ffff067224 */ /* 0x000fe200078e0013 */
[----:B------:R-:W0:Y:S01]  /*e840*/  S2R R16, SR_CTAID.Y ;  /* 0x0000000000107919 */ /* 0x000e220000002600 */
[----:B------:R-:W-:-:S04]  /*e850*/  IMAD.MOV.U32 R7, RZ, RZ, R22 ;  /* 0x000000ffff077224 */ /* 0x000fc800078e0016 */
[----:B------:R-:W0:Y:S08]  /*e860*/  LDC R17, c[0x0][0x144] ;  /* 0x00005100ff117b82 */ /* 0x000e300000000800 */
[----:B------:R-:W0:Y:S08]  /*e870*/  LDC R10, c[0x0][0x630] ;  /* 0x00018c00ff0a7b82 */ /* 0x000e300000000800 */
[----:B------:R-:W0:Y:S01]  /*e880*/  LDC.64 R12, c[0x0][0x620] ;  /* 0x00018800ff0c7b82 */ /* 0x000e220000000a00 */
[----:B-----5:R-:W-:-:S04]  /*e890*/  ISETP.NE.U32.AND P1, PT, R8, RZ, PT ;  /* 0x000000ff0800720c */ /* 0x020fc80003f25070 */
[----:B------:R-:W-:Y:S02]  /*e8a0*/  ISETP.NE.AND.EX P1, PT, R9, RZ, PT, P1 ;  /* 0x000000ff0900720c */ /* 0x000fe40003f25310 */
[----:B--2---:R-:W-:-:S05]  /*e8b0*/  I2FP.F32.U32 R0, R14 ;  /* 0x0000000e00007245 */ /* 0x004fca0000201000 */
[----:B------:R-:W-:-:S04]  /*e8c0*/  FMUL R0, R0, UR6 ;  /* 0x0000000600007c20 */ /* 0x000fc80008400000 */
[----:B------:R2:W0:Y:S02]  /*e8d0*/  F2I.U32.TRUNC.NTZ R15, R0 ;  /* 0x00000000000f7305 */ /* 0x000424000020f000 */
[----:B------:R-:W-:Y:S05]  /*e8e0*/  @!P1 BRA `(.L_x_297) ;  /* 0x0000000000289947 */ /* 0x000fea0003800000 */
[----:B--2---:R-:W2:Y:S02]  /*e8f0*/  LDC R0, c[0x0][0x634] ;  /* 0x00018d00ff007b82 */ /* 0x004ea40000000800 */
[----:B--2---:R-:W-:-:S05]  /*e900*/  IADD3 R7, P1, R19, R0, RZ ;  /* 0x0000000013077210 */ /* 0x004fca0007f3e0ff */
[----:B------:R-:W-:-:S04]  /*e910*/  IMAD.X R11, RZ, RZ, R22, P1 ;  /* 0x000000ffff0b7224 */ /* 0x000fc800008e0616 */
[----:B0-----:R-:W-:-:S04]  /*e920*/  IMAD.WIDE.U32 R2, R11, R8, RZ ;  /* 0x000000080b027225 */ /* 0x001fc800078e00ff */
[----:B------:R-:W-:-:S04]  /*e930*/  IMAD.WIDE.U32 R4, P1, R7, R9, R2 ;  /* 0x0000000907047225 */ /* 0x000fc80007820002 */
[----:B------:R-:W-:-:S04]  /*e940*/  IMAD.WIDE.U32 R2, R7, R8, RZ ;  /* 0x0000000807027225 */ /* 0x000fc800078e00ff */
[----:B------:R-:W-:Y:S01]  /*e950*/  IMAD.X R7, RZ, RZ, RZ, P1 ;  /* 0x000000ffff077224 */ /* 0x000fe200008e06ff */
[----:B------:R-:W-:Y:S01]  /*e960*/  IADD3 RZ, P1, R3, R4, RZ ;  /* 0x0000000403ff7210 */ /* 0x000fe20007f3e0ff */
[----:B------:R-:W-:-:S04]  /*e970*/  IMAD.MOV.U32 R6, RZ, RZ, R5 ;  /* 0x000000ffff067224 */ /* 0x000fc800078e0005 */
[----:B------:R-:W-:-:S08]  /*e980*/  IMAD.WIDE.U32.X R6, R11, R9, R6, P1 ;  /* 0x000000090b067225 */ /* 0x000fd000008e0406 */
.L_x_297:
[-CC-:B01----:R-:W-:Y:S01]  /*e990*/  SHF.R.U64 R24, R6, R10.reuse, R7.reuse ;  /* 0x0000000a06187219 */ /* 0x183fe20000001207 */
[----:B------:R-:W0:Y:S01]  /*e9a0*/  LDC.64 R20, c[0x0][0x640] ;  /* 0x00019000ff147b82 */ /* 0x000e220000000a00 */
[----:B--2---:R-:W-:Y:S01]  /*e9b0*/  SHF.R.U32.HI R0, RZ, R10, R7 ;  /* 0x0000000aff007219 */ /* 0x004fe20000011607 */
[----:B------:R-:W-:Y:S01]  /*e9c0*/  IMAD.MOV.U32 R2, RZ, RZ, R19 ;  /* 0x000000ffff027224 */ /* 0x000fe200078e0013 */
[----:B------:R-:W-:Y:S01]  /*e9d0*/  IADD3 R5, P1, RZ, -R24, RZ ;  /* 0x80000018ff057210 */ /* 0x000fe20007f3e0ff */
[----:B------:R-:W-:Y:S01]  /*e9e0*/  IMAD.MOV R15, RZ, RZ, -R15 ;  /* 0x000000ffff0f7224 */ /* 0x000fe200078e0a0f */
[----:B------:R-:W-:Y:S01]  /*e9f0*/  ULDC UR6, c[0x0][0x154] ;  /* 0x0000550000067ab9 */ /* 0x000fe20000000800 */
[----:B------:R-:W-:Y:S02]  /*ea00*/  IMAD.MOV.U32 R7, RZ, RZ, 0x1 ;  /* 0x00000001ff077424 */ /* 0x000fe400078e00ff */
[----:B------:R-:W1:Y:S01]  /*ea10*/  LDC R4, c[0x0][0x618] ;  /* 0x00018600ff047b82 */ /* 0x000e620000000800 */
[----:B------:R-:W-:-:S02]  /*ea20*/  IMAD.X R3, RZ, RZ, ~R0, P1 ;  /* 0x000000ffff037224 */ /* 0x000fc400008e0e00 */
[----:B------:R-:W-:Y:S02]  /*ea30*/  IMAD R15, R17, R15, R14 ;  /* 0x0000000f110f7224 */ /* 0x000fe400078e020e */
[-C--:B------:R-:W-:Y:S02]  /*ea40*/  IMAD R0, R3, R12.reuse, RZ ;  /* 0x0000000c03007224 */ /* 0x080fe400078e02ff */
[----:B------:R-:W-:Y:S01]  /*ea50*/  IMAD.MOV.U32 R3, RZ, RZ, R22 ;  /* 0x000000ffff037224 */ /* 0x000fe200078e0016 */
[----:B------:R-:W2:Y:S01]  /*ea60*/  LDC R6, c[0x0][0x608] ;  /* 0x00018200ff067b82 */ /* 0x000ea20000000800 */
[----:B------:R-:W-:-:S04]  /*ea70*/  IMAD.WIDE.U32 R2, R5, R12, R2 ;  /* 0x0000000c05027225 */ /* 0x000fc800078e0002 */
[----:B------:R-:W-:-:S03]  /*ea80*/  IMAD R5, R5, R13, R0 ;  /* 0x0000000d05057224 */ /* 0x000fc600078e0200 */
[----:B------:R-:W5:Y:S01]  /*ea90*/  LDC R18, c[0x0][0x658] ;  /* 0x00019600ff127b82 */ /* 0x000f620000000800 */
[----:B------:R-:W-:Y:S01]  /*eaa0*/  I2FP.F32.U32 R0, R16 ;  /* 0x0000001000007245 */ /* 0x000fe20000201000 */
[----:B------:R-:W-:Y:S01]  /*eab0*/  IMAD.IADD R3, R3, 0x1, R5 ;  /* 0x0000000103037824 */ /* 0x000fe200078e0205 */
[----:B0-----:R-:W-:Y:S01]  /*eac0*/  ISETP.NE.U32.AND P1, PT, R20, RZ, PT ;  /* 0x000000ff1400720c */ /* 0x001fe20003f25070 */
[----:B------:R-:W-:Y:S02]  /*ead0*/  IMAD.MOV.U32 R5, RZ, RZ, -0x1 ;  /* 0xffffffffff057424 */ /* 0x000fe400078e00ff */
[----:B------:R-:W-:Y:S02]  /*eae0*/  FMUL R0, R0, UR6 ;  /* 0x0000000600007c20 */ /* 0x000fe40008400000 */
[----:B------:R-:W0:Y:S01]  /*eaf0*/  LDC R13, c[0x0][0x148] ;  /* 0x00005200ff0d7b82 */ /* 0x000e220000000800 */
[----:B-1----:R-:W-:Y:S01]  /*eb00*/  SHF.R.U64 R10, R2, R4, R3 ;  /* 0x00000004020a7219 */ /* 0x002fe20000001203 */
[----:B------:R1:W0:Y:S01]  /*eb10*/  F2I.U32.TRUNC.NTZ R12, R0 ;  /* 0x00000000000c7305 */ /* 0x000222000020f000 */
[----:B------:R-:W-:-:S02]  /*eb20*/  ISETP.NE.AND.EX P1, PT, R21, RZ, PT, P1 ;  /* 0x000000ff1500720c */ /* 0x000fc40003f25310 */
[----:B------:R-:W-:-:S03]  /*eb30*/  SHF.R.U32.HI R3, RZ, R4, R3 ;  /* 0x00000004ff037219 */ /* 0x000fc60000011603 */
[----:B------:R-:W0:Y:S01]  /*eb40*/  LDC R14, c[0x0][0x600] ;  /* 0x00018000ff0e7b82 */ /* 0x000e220000000800 */
[-CC-:B--2---:R-:W-:Y:S02]  /*eb50*/  SHF.R.U64 R8, R10, R6.reuse, R3.reuse ;  /* 0x000000060a087219 */ /* 0x184fe40000001203 */
[----:B------:R-:W-:-:S05]  /*eb60*/  SHF.R.U32.HI R3, RZ, R6, R3 ;  /* 0x00000006ff037219 */ /* 0x000fca0000011603 */
[----:B------:R-:W2:Y:S01]  /*eb70*/  LDC R19, c[0x0][0x648] ;  /* 0x00019200ff137b82 */ /* 0x000ea20000000800 */
[-CC-:B-----5:R-:W-:Y:S02]  /*eb80*/  SHF.R.U64 R11, R8, R18.reuse, R3.reuse ;  /* 0x00000012080b7219 */ /* 0x1a0fe40000001203 */
[-C--:B------:R-:W-:Y:S02]  /*eb90*/  SHF.L.U32 R5, R5, R18.reuse, RZ ;  /* 0x0000001205057219 */ /* 0x080fe400000006ff */
[-C--:B------:R-:W-:Y:S01]  /*eba0*/  SHF.R.U32.HI R3, RZ, R18.reuse, R3 ;  /* 0x00000012ff037219 */ /* 0x080fe20000011603 */
[----:B------:R-:W-:Y:S01]  /*ebb0*/  IMAD.MOV.U32 R2, RZ, RZ, R11 ;  /* 0x000000ffff027224 */ /* 0x000fe200078e000b */
[----:B------:R-:W-:Y:S01]  /*ebc0*/  SHF.L.U32 R40, R7, R18, RZ ;  /* 0x0000001207287219 */ /* 0x000fe200000006ff */
[----:B------:R-:W0:Y:S01]  /*ebd0*/  LDC R22, c[0x0][0x638] ;  /* 0x00018e00ff167b82 */ /* 0x000e220000000800 */
[----:B------:R-:W-:-:S07]  /*ebe0*/  LOP3.LUT R17, RZ, R5, RZ, 0x33, !PT ;  /* 0x00000005ff117212 */ /* 0x000fce00078e33ff */
[----:B------:R-:W0:Y:S01]  /*ebf0*/  LDC R23, c[0x0][0x610] ;  /* 0x00018400ff177b82 */ /* 0x000e220000000800 */
[----:B-1----:R-:W-:Y:S05]  /*ec00*/  @!P1 BRA `(.L_x_298) ;  /* 0x0000000000289947 */ /* 0x002fea0003800000 */
[----:B------:R-:W1:Y:S02]  /*ec10*/  LDC R0, c[0x0][0x64c] ;  /* 0x00019300ff007b82 */ /* 0x000e640000000800 */
[----:B-1----:R-:W-:-:S05]  /*ec20*/  IADD3 R7, P1, R11, R0, RZ ;  /* 0x000000000b077210 */ /* 0x002fca0007f3e0ff */
        /* <DEDUP_REMOVED lines=8> */
.L_x_298:
[----:B--2---:R-:W-:Y:S01]  /*ecb0*/  SHF.R.U64 R0, R2, R19, R3 ;  /* 0x0000001302007219 */ /* 0x004fe20000001203 */
[----:B0-----:R-:W-:Y:S01]  /*ecc0*/  VIADD R3, R14, 0xffffffff ;  /* 0xffffffff0e037836 */ /* 0x001fe20000000000 */
[----:B------:R-:W-:Y:S01]  /*ecd0*/  LOP3.LUT R5, R8, R17, RZ, 0xc0, !PT ;  /* 0x0000001108057212 */ /* 0x000fe200078ec0ff */
[----:B------:R-:W-:Y:S01]  /*ece0*/  IMAD.MOV R12, RZ, RZ, -R12 ;  /* 0x000000ffff0c7224 */ /* 0x000fe200078e0a0c */
[----:B------:R-:W-:Y:S01]  /*ecf0*/  R2UR UR22, R24 ;  /* 0x00000000181672ca */ /* 0x000fe200000e0000 */
[----:B------:R-:W-:Y:S01]  /*ed00*/  IMAD.MOV R2, RZ, RZ, -R0 ;  /* 0x000000ffff027224 */ /* 0x000fe200078e0a00 */
[----:B------:R-:W-:Y:S01]  /*ed10*/  LOP3.LUT R3, R10, R3, RZ, 0xc0, !PT ;  /* 0x000000030a037212 */ /* 0x000fe200078ec0ff */
[----:B------:R-:W-:Y:S02]  /*ed20*/  IMAD R40, R40, R0, R5 ;  /* 0x0000000028287224 */ /* 0x000fe400078e0205 */
[----:B------:R-:W-:Y:S02]  /*ed30*/  @P4 IMAD R15, R13, R12, R16 ;  /* 0x0000000c0d0f4224 */ /* 0x000fe400078e0210 */
[----:B------:R-:W-:-:S02]  /*ed40*/  IMAD R0, R2, R22, R11 ;  /* 0x0000001602007224 */ /* 0x000fc400078e020b */
[----:B------:R-:W-:Y:S02]  /*ed50*/  IMAD R40, R40, R23, R15 ;  /* 0x0000001728287224 */ /* 0x000fe400078e020f */
[----:B------:R-:W-:Y:S02]  /*ed60*/  IMAD R3, R0, R14, R3 ;  /* 0x0000000e00037224 */ /* 0x000fe400078e0203 */
[----:B------:R-:W-:-:S03]  /*ed70*/  IMAD.MOV.U32 R0, RZ, RZ, 0x1 ;  /* 0x00000001ff007424 */ /* 0x000fc600078e00ff */
[----:B------:R-:W-:Y:S02]  /*ed80*/  SEL R2, R3, R40, !P4 ;  /* 0x0000002803027207 */ /* 0x000fe40006000000 */
[----:B------:R-:W-:-:S03]  /*ed90*/  SEL R40, R40, R3, !P4 ;  /* 0x0000000328287207 */ /* 0x000fc60006000000 */
[----:B------:R2:W-:Y:S04]  /*eda0*/  STL [R1+0x84], R2 ;  /* 0x0000840201007387 */ /* 0x0005e80000100800 */
.L_x_296:
[----:B------:R0:W-:Y:S01]  /*edb0*/  STL [R1+0x88], R40 ;  /* 0x0000882801007387 */ /* 0x0001e20000100800 */
[----:B------:R-:W-:-:S13]  /*edc0*/  LOP3.LUT P1, RZ, R0, 0xff, RZ, 0xc0, !PT ;  /* 0x000000ff00ff7812 */ /* 0x000fda000782c0ff */
[----:B0-----:R-:W-:Y:S05]  /*edd0*/  @P1 BRA `(.L_x_299) ;  /* 0xffffff2400281947 */ /* 0x001fea000383ffff */
[----:B------:R-:W-:Y:S05]  /*ede0*/  EXIT ;  /* 0x000000000000794d */ /* 0x000fea0003800000 */
.L_x_7:
[----:B------:R-:W2:Y:S01]  /*edf0*/  LDL R22, [R1+0x80] ;  /* 0x0000800001167983 */ /* 0x000ea20000100800 */
[----:B0-----:R-:W-:-:S03]  /*ee00*/  ULDC.64 UR4, c[0x0][0x650] ;  /* 0x0001940000047ab9 */ /* 0x001fc60000000a00 */
[----:B-1----:R-:W3:Y:S01]  /*ee10*/  LDL R23, [R1+0x7c] ;  /* 0x00007c0001177983 */ /* 0x002ee20000100800 */
[----:B------:R-:W-:Y:S01]  /*ee20*/  PRMT R4, RZ, 0x7610, R4 ;  /* 0x00007610ff047816 */ /* 0x000fe20000000004 */
[----:B------:R-:W-:Y:S02]  /*ee30*/  IMAD.MOV.U32 R5, RZ, RZ, -0x1 ;  /* 0xffffffffff057424 */ /* 0x000fe400078e00ff */
[----:B------:R-:W-:Y:S02]  /*ee40*/  IMAD.MOV.U32 R7, RZ, RZ, -0x1 ;  /* 0xffffffffff077424 */ /* 0x000fe400078e00ff */
[----:B------:R-:W-:Y:S01]  /*ee50*/  IMAD.MOV.U32 R6, RZ, RZ, -0x1 ;  /* 0xffffffffff067424 */ /* 0x000fe200078e00ff */
[----:B--2---:R-:W-:-:S04]  /*ee60*/  ISETP.GE.U32.AND P0, PT, R22, UR4, PT ;  /* 0x0000000416007c0c */ /* 0x004fc8000bf06070 */
[----:B---3--:R-:W-:-:S13]  /*ee70*/  ISETP.GE.U32.AND.EX P0, PT, R23, UR5, PT, P0 ;  /* 0x0000000517007c0c */ /* 0x008fda000bf06100 */
[----:B------:R-:W-:Y:S05]  /*ee80*/  @P0 BRA `(.L_x_300) ;  /* 0x00000004002c0947 */ /* 0x000fea0003800000 */
[----:B------:R-:W0:Y:S01]  /*ee90*/  LDC.64 R14, c[0x0][0x628] ;  /* 0x00018a00ff0e7b82 */ /* 0x000e220000000a00 */
[----:B------:R-:W-:Y:S02]  /*eea0*/  IMAD.MOV.U32 R8, RZ, RZ, R22 ;  /* 0x000000ffff087224 */ /* 0x000fe400078e0016 */
[----:B------:R-:W-:-:S05]  /*eeb0*/  IMAD.MOV.U32 R9, RZ, RZ, R23 ;  /* 0x000000ffff097224 */ /* 0x000fca00078e0017 */
[----:B------:R-:W1:Y:S08]  /*eec0*/  LDC R10, c[0x0][0x630] ;  /* 0x00018c00ff0a7b82 */ /* 0x000e700000000800 */
[----:B------:R-:W2:Y:S01]  /*eed0*/  LDC.64 R16, c[0x0][0x620] ;  /* 0x00018800ff107b82 */ /* 0x000ea20000000a00 */
[----:B0-----:R-:W-:-:S04]  /*eee0*/  ISETP.NE.U32.AND P0, PT, R14, RZ, PT ;  /* 0x000000ff0e00720c */ /* 0x001fc80003f05070 */
[----:B------:R-:W-:-:S13]  /*eef0*/  ISETP.NE.AND.EX P0, PT, R15, RZ, PT, P0 ;  /* 0x000000ff0f00720c */ /* 0x000fda0003f05300 */
[----:B-12---:R-:W-:Y:S05]  /*ef00*/  @!P0 BRA `(.L_x_301) ;  /* 0x0000000000288947 */ /* 0x006fea0003800000 */
        /* <DEDUP_REMOVED lines=10> */
.L_x_301:
[----:B------:R-:W0:Y:S01]  /*efb0*/  LDC.64 R20, c[0x0][0x640] ;  /* 0x00019000ff147b82 */ /* 0x000e220000000a00 */
[-CC-:B------:R-:W-:Y:S02]  /*efc0*/  SHF.R.U64 R14, R8, R10.reuse, R9.reuse ;  /* 0x0000000a080e7219 */ /* 0x180fe40000001209 */
[----:B------:R-:W-:Y:S02]  /*efd0*/  SHF.R.U32.HI R4, RZ, R10, R9 ;  /* 0x0000000aff047219 */ /* 0x000fe40000011609 */
[----:B------:R-:W-:-:S03]  /*efe0*/  IADD3 R7, P0, RZ, -R14, RZ ;  /* 0x8000000eff077210 */ /* 0x000fc60007f1e0ff */
[----:B------:R-:W1:Y:S02]  /*eff0*/  LDC R8, c[0x0][0x618] ;  /* 0x00018600ff087b82 */ /* 0x000e640000000800 */
[----:B------:R-:W-:Y:S02]  /*f000*/  IMAD.X R5, RZ, RZ, ~R4, P0 ;  /* 0x000000ffff057224 */ /* 0x000fe400000e0e04 */
[----:B------:R-:W-:Y:S02]  /*f010*/  IMAD.MOV.U32 R4, RZ, RZ, R22 ;  /* 0x000000ffff047224 */ /* 0x000fe400078e0016 */
[-C--:B------:R-:W-:Y:S02]  /*f020*/  IMAD R6, R5, R16.reuse, RZ ;  /* 0x0000001005067224 */ /* 0x080fe400078e02ff */
[----:B------:R-:W2:Y:S01]  /*f030*/  LDC R18, c[0x0][0x608] ;  /* 0x00018200ff127b82 */ /* 0x000ea20000000800 */
[----:B------:R-:W-:Y:S02]  /*f040*/  IMAD.MOV.U32 R5, RZ, RZ, R23 ;  /* 0x000000ffff057224 */ /* 0x000fe400078e0017 */
[----:B------:R-:W-:-:S05]  /*f050*/  IMAD.WIDE.U32 R4, R7, R16, R4 ;  /* 0x0000001007047225 */ /* 0x000fca00078e0004 */
[----:B------:R-:W3:Y:S01]  /*f060*/  LDC R19, c[0x0][0x658] ;  /* 0x00019600ff137b82 */ /* 0x000ee20000000800 */
[----:B------:R-:W-:Y:S01]  /*f070*/  IMAD R7, R7, R17, R6 ;  /* 0x0000001107077224 */ /* 0x000fe200078e0206 */
[----:B0-----:R-:W-:Y:S01]  /*f080*/  ISETP.NE.U32.AND P0, PT, R20, RZ, PT ;  /* 0x000000ff1400720c */ /* 0x001fe20003f05070 */
[----:B------:R-:W-:Y:S02]  /*f090*/  IMAD.MOV.U32 R6, RZ, RZ, -0x1 ;  /* 0xffffffffff067424 */ /* 0x000fe400078e00ff */
[----:B------:R-:W-:Y:S01]  /*f0a0*/  IMAD.IADD R5, R5, 0x1, R7 ;  /* 0x0000000105057824 */ /* 0x000fe200078e0207 */
[----:B------:R-:W-:Y:S02]  /*f0b0*/  ISETP.NE.AND.EX P0, PT, R21, RZ, PT, P0 ;  /* 0x000000ff1500720c */ /* 0x000fe40003f05300 */
[----:B------:R-:W0:Y:S02]  /*f0c0*/  LDC R17, c[0x0][0x600] ;  /* 0x00018000ff117b82 */ /* 0x000e240000000800 */
[----:B-1----:R-:W-:-:S02]  /*f0d0*/  SHF.R.U64 R10, R4, R8, R5 ;  /* 0x00000008040a7219 */ /* 0x002fc40000001205 */
[----:B------:R-:W-:-:S04]  /*f0e0*/  SHF.R.U32.HI R5, RZ, R8, R5 ;  /* 0x00000008ff057219 */ /* 0x000fc80000011605 */
[----:B------:R-:W1:Y:S01]  /*f0f0*/  LDC R22, c[0x0][0x648] ;  /* 0x00019200ff167b82 */ /* 0x000e620000000800 */
[-CC-:B--2---:R-:W-:Y:S02]  /*f100*/  SHF.R.U64 R15, R10, R18.reuse, R5.reuse ;  /* 0x000000120a0f7219 */ /* 0x184fe40000001205 */
[----:B------:R-:W-:Y:S01]  /*f110*/  SHF.R.U32.HI R4, RZ, R18, R5 ;  /* 0x00000012ff047219 */ /* 0x000fe20000011605 */
[----:B------:R-:W-:-:S04]  /*f120*/  IMAD.MOV.U32 R18, RZ, RZ, 0x1 ;  /* 0x00000001ff127424 */ /* 0x000fc800078e00ff */
[----:B------:R-:W2:Y:S01]  /*f130*/  LDC R23, c[0x0][0x638] ;  /* 0x00018e00ff177b82 */ /* 0x000ea20000000800 */
[-CC-:B---3--:R-:W-:Y:S02]  /*f140*/  SHF.R.U64 R16, R15, R19.reuse, R4.reuse ;  /* 0x000000130f107219 */ /* 0x188fe40000001204 */
[-C--:B------:R-:W-:Y:S02]  /*f150*/  SHF.L.U32 R6, R6, R19.reuse, RZ ;  /* 0x0000001306067219 */ /* 0x080fe400000006ff */
[----:B------:R-:W-:Y:S01]  /*f160*/  SHF.R.U32.HI R5, RZ, R19, R4 ;  /* 0x00000013ff057219 */ /* 0x000fe20000011604 */
[----:B------:R-:W-:Y:S01]  /*f170*/  IMAD.MOV.U32 R4, RZ, RZ, R16 ;  /* 0x000000ffff047224 */ /* 0x000fe200078e0010 */
[----:B------:R-:W-:Y:S01]  /*f180*/  LOP3.LUT R24, RZ, R6, RZ, 0x33, !PT ;  /* 0x00000006ff187212 */ /* 0x000fe200078e33ff */
[----:B------:R-:W3:Y:S01]  /*f190*/  LDC R25, c[0x0][0x610] ;  /* 0x00018400ff197b82 */ /* 0x000ee20000000800 */
[----:B------:R-:W-:Y:S05]  /*f1a0*/  @!P0 BRA `(.L_x_302) ;  /* 0x0000000000288947 */ /* 0x000fea0003800000 */
        /* <DEDUP_REMOVED lines=10> */
.L_x_302:
[----:B-1----:R-:W-:Y:S01]  /*f250*/  SHF.R.U64 R4, R4, R22, R5 ;  /* 0x0000001604047219 */ /* 0x002fe20000001205 */
[----:B0-----:R-:W-:Y:S01]  /*f260*/  VIADD R7, R17, 0xffffffff ;  /* 0xffffffff11077836 */ /* 0x001fe20000000000 */
[----:B------:R-:W-:Y:S01]  /*f270*/  SHF.L.U32 R18, R18, R19, RZ ;  /* 0x0000001312127219 */ /* 0x000fe200000006ff */
[----:B------:R-:W-:Y:S01]  /*f280*/  @P4 IMAD R0, R11, R12, R2 ;  /* 0x0000000c0b004224 */ /* 0x000fe200078e0202 */
[----:B------:R-:W-:Y:S01]  /*f290*/  LOP3.LUT R3, R15, R24, RZ, 0xc0, !PT ;  /* 0x000000180f037212 */ /* 0x000fe200078ec0ff */
[----:B------:R-:W-:Y:S01]  /*f2a0*/  IMAD.MOV R5, RZ, RZ, -R4 ;  /* 0x000000ffff057224 */ /* 0x000fe200078e0a04 */
[----:B------:R-:W-:Y:S01]  /*f2b0*/  LOP3.LUT R7, R10, R7, RZ, 0xc0, !PT ;  /* 0x000000070a077212 */ /* 0x000fe200078ec0ff */
[----:B------:R-:W-:Y:S02]  /*f2c0*/  IMAD.MOV.U32 R6, RZ, RZ, R14 ;  /* 0x000000ffff067224 */ /* 0x000fe400078e000e */
[----:B------:R-:W-:Y:S02]  /*f2d0*/  IMAD R3, R18, R4, R3 ;  /* 0x0000000412037224 */ /* 0x000fe400078e0203 */
[----:B--2---:R-:W-:-:S02]  /*f2e0*/  IMAD R2, R5, R23, R16 ;  /* 0x0000001705027224 */ /* 0x004fc400078e0210 */
[----:B---3--:R-:W-:Y:S02]  /*f2f0*/  IMAD R0, R3, R25, R0 ;  /* 0x0000001903007224 */ /* 0x008fe400078e0200 */
[----:B------:R-:W-:Y:S02]  /*f300*/  IMAD R5, R2, R17, R7 ;  /* 0x0000001102057224 */ /* 0x000fe400078e0207 */
[----:B------:R-:W-:-:S03]  /*f310*/  IMAD.MOV.U32 R4, RZ, RZ, 0x1 ;  /* 0x00000001ff047424 */ /* 0x000fc600078e00ff */
[----:B------:R-:W-:Y:S02]  /*f320*/  SEL R7, R5, R0, !P4 ;  /* 0x0000000005077207 */ /* 0x000fe40006000000 */
[----:B------:R-:W-:-:S07]  /*f330*/  SEL R5, R0, R5, !P4 ;  /* 0x0000000500057207 */ /* 0x000fce0006000000 */
.L_x_300:
[----:B------:R-:W-:-:S08]  /*f340*/  NOP ;  /* 0x0000000000007918 */ /* 0x000fd00000000000 */
[----:B------:R-:W0:-:S00]  /*f350*/  USETMAXREG.DEALLOC.CTAPOOL 0x28 ;  /* 0x00000028000079c8 */ /* 0x000e0000080e0500 */
[----:B------:R-:W-:-:S13]  /*f360*/  ISETP.NE.AND P0, PT, RZ, UR8, PT ;  /* 0x00000008ff007c0c */ /* 0x000fda000bf05270 */
[----:B------:R-:W-:Y:S05]  /*f370*/  @P0 EXIT ;  /* 0x000000000000094d */ /* 0x000fea0003800000 */
[----:B0-----:R-:W-:Y:S01]  /*f380*/  LOP3.LUT P0, RZ, R4, 0xff, RZ, 0xc0, !PT ;  /* 0x000000ff04ff7812 */ /* 0x001fe2000780c0ff */
[----:B------:R-:W-:Y:S02]  /*f390*/  IMAD.MOV.U32 R8, RZ, RZ, 0x1 ;  /* 0x00000001ff087424 */ /* 0x000fe400078e00ff */
[----:B------:R-:W-:-:S10]  /*f3a0*/  IMAD.MOV.U32 R11, RZ, RZ, RZ ;  /* 0x000000ffff0b7224 */ /* 0x000fd400078e00ff */
[----:B------:R-:W-:Y:S05]  /*f3b0*/  @!P0 BRA `(.L_x_303) ;  /* 0x0000000c00608947 */ /* 0x000fea0003800000 */
[----:B------:R-:W0:Y:S01]  /*f3c0*/  S2UR UR12, SR_CgaCtaId ;  /* 0x00000000000c79c3 */ /* 0x000e220000008800 */
[----:B------:R-:W-:Y:S01]  /*f3d0*/  ULDC UR4, c[0x0][0x28c] ;  /* 0x0000a30000047ab9 */ /* 0x000fe20000000800 */
[----:B------:R-:W-:Y:S01]  /*f3e0*/  ULDC UR6, c[0x0][0x658] ;  /* 0x0001960000067ab9 */ /* 0x000fe20000000800 */
[----:B------:R-:W-:Y:S01]  /*f3f0*/  UIADD3 UR10, UR4, 0x3f, URZ ;  /* 0x0000003f040a7890 */ /* 0x000fe2000fffe03f */
[----:B------:R-:W-:Y:S01]  /*f400*/  BSSY B0, `(.L_x_303) ;  /* 0x00000d3000007945 */ /* 0x000fe20003800000 */
[----:B------:R-:W-:Y:S01]  /*f410*/  UMOV UR7, 0xffffffff ;  /* 0xffffffff00077882 */ /* 0x000fe20000000000 */
[----:B------:R-:W-:Y:S01]  /*f420*/  ULDC UR5, c[0x0][0x600] ;  /* 0x0001800000057ab9 */ /* 0x000fe20000000800 */
[----:B------:R-:W-:Y:S01]  /*f430*/  UMOV UR9, 0x1 ;  /* 0x0000000100097882 */ /* 0x000fe20000000000 */
[----:B------:R-:W-:Y:S01]  /*f440*/  USHF.L.U32 UR7, UR7, UR6, URZ ;  /* 0x0000000607077299 */ /* 0x000fe2000800063f */
[----:B------:R-:W-:Y:S01]  /*f450*/  IMAD.MOV.U32 R10, RZ, RZ, 0x1 ;  /* 0x00000001ff0a7424 */ /* 0x000fe200078e00ff */
[----:B------:R-:W-:Y:S01]  /*f460*/  UIADD3 UR4, UR5, -0x1, URZ ;  /* 0xffffffff05047890 */ /* 0x000fe2000fffe03f */
[----:B------:R-:W-:Y:S01]  /*f470*/  IMAD.MOV.U32 R8, RZ, RZ, 0x1 ;  /* 0x00000001ff087424 */ /* 0x000fe200078e00ff */
[----:B------:R-:W-:Y:S01]  /*f480*/  USHF.R.S32.HI UR11, URZ, 0x1f, UR10 ;  /* 0x0000001f3f0b7899 */ /* 0x000fe2000801140a */
[----:B------:R-:W-:Y:S01]  /*f490*/  IMAD.MOV.U32 R11, RZ, RZ, RZ ;  /* 0x000000ffff0b7224 */ /* 0x000fe200078e00ff */
[----:B------:R-:W-:Y:S01]  /*f4a0*/  ULDC UR8, c[0x0][0xc] ;  /* 0x0000030000087ab9 */ /* 0x000fe20000000800 */
[----:B------:R-:W-:-:S02]  /*f4b0*/  USHF.L.U32 UR5, UR9, UR6, URZ ;  /* 0x0000000609057299 */ /* 0x000fc4000800063f */
[----:B------:R-:W-:Y:S01]  /*f4c0*/  ULEA.HI UR11, UR11, UR10, URZ, 0x6 ;  /* 0x0000000a0b0b7291 */ /* 0x000fe2000f8f303f */
[----:B------:R-:W-:Y:S01]  /*f4d0*/  ULDC UR9, c[0x0][0x10] ;  /* 0x0000040000097ab9 */ /* 0x000fe20000000800 */
[----:B------:R-:W-:Y:S02]  /*f4e0*/  ULOP3.LUT UR6, URZ, UR7, URZ, 0x33, !UPT ;  /* 0x000000073f067292 */ /* 0x000fe4000f8e333f */
[----:B------:R-:W-:Y:S01]  /*f4f0*/  UIMAD.WIDE.U32 UR8, UR8, UR9, URZ ;  /* 0x00000009080872a5 */ /* 0x000fe2000f8e003f */
[----:B------:R-:W-:Y:S01]  /*f500*/  ULDC UR7, c[0x0][0x14] ;  /* 0x0000050000077ab9 */ /* 0x000fe20000000800 */
[----:B------:R-:W-:Y:S01]  /*f510*/  USHF.R.S32.HI UR20, URZ, 0x6, UR11 ;  /* 0x000000063f147899 */ /* 0x000fe2000801140b */
[----:B0-----:R-:W-:Y:S01]  /*f520*/  IMAD.U32 R0, RZ, RZ, UR12 ;  /* 0x0000000cff007e24 */ /* 0x001fe2000f8e00ff */
[----:B------:R-:W-:Y:S02]  /*f530*/  UIMAD.WIDE.U32 UR24, UR8, UR7, URZ ;  /* 0x00000007081872a5 */ /* 0x000fe4000f8e003f */
[----:B------:R-:W-:-:S02]  /*f540*/  UIMAD UR18, UR9, UR7, URZ ;  /* 0x00000007091272a4 */ /* 0x000fc4000f8e023f */
[----:B------:R-:W-:Y:S02]  /*f550*/  ULOP3.LUT UR23, UR13, 0x2, URZ, 0xfc, !UPT ;  /* 0x000000020d177892 */ /* 0x000fe4000f8efc3f */
[----:B------:R-:W-:Y:S02]  /*f560*/  UIADD3 UR18, UR25, UR18, URZ ;  /* 0x0000001219127290 */ /* 0x000fe4000fffe03f */
[----:B------:R-:W-:Y:S01]  /*f570*/  UIADD3 UR28, UR20, 0x1, URZ ;  /* 0x00000001141c7890 */ /* 0x000fe2000fffe03f */
[----:B------:R-:W-:-:S11]  /*f580*/  ULDC.64 UR26, c[0x0][0x198] ;  /* 0x00006600001a7ab9 */ /* 0x000fd60000000a00 */
.L_x_314:
[----:B------:R-:W-:-:S03]  /*f590*/  UMOV UR7, 0xffffffff ;  /* 0xffffffff00077882 */ /* 0x000fc60000000000 */
[----:B------:R-:W-:Y:S05]  /*f5a0*/  BRA.DIV UR7, `(.L_x_304) ;  /* 0x0000001207047947 */ /* 0x000fea000b800000 */
[----:B------:R-:W-:-:S13]  /*f5b0*/  ELECT P0, URZ, PT ;  /* 0x00000000003f782f */ /* 0x000fda0003800000 */
.L_x_326:
[----:B------:R-:W0:Y:S01]  /*f5c0*/  LDC R2, c[0x0][0x28c] ;  /* 0x0000a300ff027b82 */ /* 0x000e220000000800 */
[----:B------:R-:W-:Y:S01]  /*f5d0*/  BSSY B1, `(.L_x_305) ;  /* 0x000003c000017945 */ /* 0x000fe20003800000 */
[----:B0-----:R-:W-:-:S13]  /*f5e0*/  ISETP.LT.OR P0, PT, R2, 0x1, !P0 ;  /* 0x000000010200780c */ /* 0x001fda0004701670 */
[----:B------:R-:W-:Y:S05]  /*f5f0*/  @P0 BRA `(.L_x_306) ;  /* 0x0000000000e40947 */ /* 0x000fea0003800000 */
[----:B------:R-:W-:Y:S02]  /*f600*/  IMAD R5, R5, 0x2, R0 ;  /* 0x0000000205057824 */ /* 0x000fe400078e0200 */
[----:B------:R-:W-:Y:S02]  /*f610*/  IMAD.SHL.U32 R9, R7, 0x80, RZ ;  /* 0x0000008007097824 */ /* 0x000fe400078e00ff */
[----:B------:R-:W-:Y:S02]  /*f620*/  IMAD.MOV.U32 R14, RZ, RZ, RZ ;  /* 0x000000ffff0e7224 */ /* 0x000fe400078e00ff */
[----:B------:R-:W-:Y:S02]  /*f630*/  IMAD.U32 R15, RZ, RZ, UR28 ;  /* 0x0000001cff0f7e24 */ /* 0x000fe4000f8e00ff */
[----:B------:R-:W-:Y:S02]  /*f640*/  IMAD.MOV.U32 R2, RZ, RZ, R8 ;  /* 0x000000ffff027224 */ /* 0x000fe400078e0008 */
[----:B------:R-:W-:-:S02]  /*f650*/  IMAD.MOV.U32 R3, RZ, RZ, R11 ;  /* 0x000000ffff037224 */ /* 0x000fc400078e000b */
[----:B------:R-:W-:-:S07]  /*f660*/  IMAD.SHL.U32 R7, R5, 0x80, RZ ;  /* 0x0000008005077824 */ /* 0x000fce00078e00ff */
.L_x_309:
[----:B------:R-:W0:Y:S01]  /*f670*/  S2UR UR7, SR_CgaCtaId ;  /* 0x00000000000779c3 */ /* 0x000e220000008800 */
[----:B------:R-:W1:Y:S01]  /*f680*/  S2R R16, SR_TID.X ;  /* 0x0000000000107919 */ /* 0x000e620000002100 */
[----:B------:R-:W-:Y:S02]  /*f690*/  MOV R5, 0x400 ;  /* 0x0000040000057802 */ /* 0x000fe40000000f00 */
[----:B------:R-:W-:Y:S01]  /*f6a0*/  SHF.L.U32 R4, R2, 0x1f, RZ ;  /* 0x0000001f02047819 */ /* 0x000fe200000006ff */
[----:B0-----:R-:W-:-:S05]  /*f6b0*/  IMAD.U32 R0, RZ, RZ, UR7 ;  /* 0x00000007ff007e24 */ /* 0x001fca000f8e00ff */
[----:B------:R-:W-:Y:S02]  /*f6c0*/  LEA R12, R0, R5, 0x18 ;  /* 0x00000005000c7211 */ /* 0x000fe400078ec0ff */
[----:B-1----:R-:W-:-:S03]  /*f6d0*/  LOP3.LUT P1, RZ, R16, 0x7f, RZ, 0xc0, !PT ;  /* 0x0000007f10ff7812 */ /* 0x002fc6000782c0ff */
[----:B------:R-:W-:-:S04]  /*f6e0*/  IMAD R13, R3, 0x8, R12 ;  /* 0x00000008030d7824 */ /* 0x000fc800078e020c */
[----:B------:R-:W0:Y:S06]  /*f6f0*/  SYNCS.PHASECHK.TRANS64.TRYWAIT P0, [R13+URZ+0x28], R4 ;  /* 0x000028040d0075a7 */ /* 0x000e2c000800017f */
[----:B------:R-:W1:Y:S01]  /*f700*/  @!P1 LDC R5, c[0x0][0x500] ;  /* 0x00014000ff059b82 */ /* 0x000e620000000800 */
[----:B0-----:R-:W-:Y:S05]  /*f710*/  @!P0 BRA `(.L_x_307) ;  /* 0x0000000c00c88947 */ /* 0x001fea0003800000 */
.L_x_327:
[----:B------:R-:W-:Y:S01]  /*f720*/  UPRMT UR7, UR23, 0x9910, URZ ;  /* 0x0000991017077896 */ /* 0x000fe2000800003f */
[----:B-1----:R1:W-:Y:S03]  /*f730*/  @!P1 SYNCS.ARRIVE.TRANS64 RZ, [R13+URZ], R5 ;  /* 0x000000050dff99a7 */ /* 0x0023e6000800003f */
[----:B------:R-:W-:-:S06]  /*f740*/  UISETP.NE.AND UP0, UPT, UR7, 0x2, UPT ;  /* 0x000000020700788c */ /* 0x000fcc000bf05270 */
[----:B------:R-:W-:-:S13]  /*f750*/  PLOP3.LUT P0, PT, PT, PT, UP0, 0x80, 0x0 ;  /* 0x000000000000781c */ /* 0x000fda0003f0f008 */
[----:B-1----:R-:W-:Y:S05]  /*f760*/  @P0 BRA `(.L_x_308) ;  /* 0x0000000000040947 */ /* 0x002fea0003800000 */
[----:B------:R-:W-:Y:S01]  /*f770*/  BPT.TRAP 0x1 ;  /* 0x000000040000795c */ /* 0x000fe20000300000 */
.L_x_308:
[----:B0-----:R-:W-:Y:S01]  /*f780*/  IMAD R4, R3, 0x2, R0 ;  /* 0x0000000203047824 */ /* 0x001fe200078e0200 */
[----:B------:R-:W-:Y:S01]  /*f790*/  R2UR UR9, R13 ;  /* 0x000000000d0972ca */ /* 0x000fe200000e0000 */
[----:B------:R-:W-:Y:S01]  /*f7a0*/  VIADD R15, R15, 0xffffffff ;  /* 0xffffffff0f0f7836 */ /* 0x000fe20000000000 */
[----:B------:R-:W-:Y:S01]  /*f7b0*/  UIADD3 UR14, UP0, UR26, 0xf0, URZ ;  /* 0x000000f01a0e7890 */ /* 0x000fe2000ff1e03f */
[--C-:B------:R-:W-:Y:S01]  /*f7c0*/  IMAD.U32 R4, R4, 0x2000, R12.reuse ;  /* 0x0000200004047824 */ /* 0x100fe200078e000c */
[----:B------:R-:W-:Y:S01]  /*f7d0*/  R2UR UR11, R7 ;  /* 0x00000000070b72ca */ /* 0x000fe200000e0000 */
[C---:B------:R-:W-:Y:S01]  /*f7e0*/  IMAD R12, R3.reuse, 0x2000, R12 ;  /* 0x00002000030c7824 */ /* 0x040fe200078e020c */
[----:B------:R-:W-:Y:S01]  /*f7f0*/  R2UR UR10, R14 ;  /* 0x000000000e0a72ca */ /* 0x000fe200000e0000 */
[----:B------:R-:W-:Y:S01]  /*f800*/  UIADD3 UR30, UP1, UR26, 0x1f0, URZ ;  /* 0x000001f01a1e7890 */ /* 0x000fe2000ff3e03f */
[----:B------:R-:W-:Y:S01]  /*f810*/  R2UR UR7, R4 ;  /* 0x00000000040772ca */ /* 0x000fe200000e0000 */
[----:B------:R-:W-:Y:S01]  /*f820*/  UIADD3.X UR15, URZ, UR27, URZ, UP0, !UPT ;  /* 0x0000001b3f0f7290 */ /* 0x000fe200087fe43f */
[----:B------:R-:W-:Y:S01]  /*f830*/  R2UR UR8, R12 ;  /* 0x000000000c0872ca */ /* 0x000fe200000e0000 */
[----:B------:R-:W-:Y:S01]  /*f840*/  VIADD R3, R3, 0x1 ;  /* 0x0000000103037836 */ /* 0x000fe20000000000 */
[----:B------:R-:W-:Y:S01]  /*f850*/  R2UR UR12, R6 ;  /* 0x00000000060c72ca */ /* 0x000fe200000e0000 */
[----:B------:R-:W-:Y:S01]  /*f860*/  UIADD3.X UR31, URZ, UR27, URZ, UP1, !UPT ;  /* 0x0000001b3f1f7290 */ /* 0x000fe20008ffe43f */
[----:B------:R-:W-:Y:S01]  /*f870*/  R2UR UR21, R9 ;  /* 0x00000000091572ca */ /* 0x000fe200000e0000 */
[----:B------:R-:W-:Y:S01]  /*f880*/  UMOV UR22, 0x30000 ;  /* 0x0003000000167882 */ /* 0x000fe20000000000 */
[----:B------:R-:W-:Y:S01]  /*f890*/  ISETP.GT.AND P1, PT, R15, 0x1, PT ;  /* 0x000000010f00780c */ /* 0x000fe20003f24270 */
[----:B------:R-:W-:Y:S01]  /*f8a0*/  UMOV UR16, 0x0 ;  /* 0x0000000000107882 */ /* 0x000fe20000000000 */
[----:B------:R-:W-:Y:S01]  /*f8b0*/  UMOV UR17, 0x10000000 ;  /* 0x1000000000117882 */ /* 0x000fe20000000000 */
[----:B------:R-:W-:Y:S01]  /*f8c0*/  ISETP.NE.AND P0, PT, R3, 0x5, PT ;  /* 0x000000050300780c */ /* 0x000fe20003f05270 */
[----:B------:R-:W-:Y:S01]  /*f8d0*/  VIADD R14, R14, 0x40 ;  /* 0x000000400e0e7836 */ /* 0x000fe20000000000 */
[----:B------:R-:W-:-:S02]  /*f8e0*/  UIADD3 UR7, UR7, 0x100, URZ ;  /* 0x0000010007077890 */ /* 0x000fc4000fffe03f */
[----:B------:R-:W-:Y:S01]  /*f8f0*/  UIADD3 UR19, UR8, 0x14100, URZ ;  /* 0x0001410008137890 */ /* 0x000fe2000fffe03f */
[----:B------:R-:W-:Y:S02]  /*f900*/  SEL R5, RZ, 0x1, P0 ;  /* 0x00000001ff057807 */ /* 0x000fe40000000000 */
[----:B------:R-:W-:Y:S02]  /*f910*/  SEL R3, R3, RZ, P0 ;  /* 0x000000ff03037207 */ /* 0x000fe40000000000 */
[----:B------:R-:W-:Y:S01]  /*f920*/  UMOV UR8, UR7 ;  /* 0x0000000700087c82 */ /* 0x000fe20008000000 */
[----:B------:R-:W-:Y:S01]  /*f930*/  LOP3.LUT R2, R2, R5, RZ, 0x3c, !PT ;  /* 0x0000000502027212 */ /* 0x000fe200078e3cff */
[----:B------:R0:W-:Y:S02]  /*f940*/  UTMALDG.3D.MULTICAST [UR8], [UR14], UR22, desc[UR16] ;  /* 0x000010080e0073b4 */ /* 0x0001e40008011816 */
[----:B0-----:R-:W-:Y:S01]  /*f950*/  UMOV UR8, UR19 ;  /* 0x0000001300087c82 */ /* 0x001fe20008000000 */
[----:B------:R-:W-:-:S02]  /*f960*/  UMOV UR11, UR21 ;  /* 0x00000015000b7c82 */ /* 0x000fc40008000000 */
[----:B------:R0:W-:Y:S02]  /*f970*/  UTMALDG.3D [UR8], [UR30], desc[UR16] ;  /* 0x000010081e0075b4 */ /* 0x0001e40008011000 */
[----:B0-----:R-:W-:Y:S05]  /*f980*/  @P1 BRA `(.L_x_309) ;  /* 0xfffffffc00381947 */ /* 0x001fea000383ffff */
.L_x_306:
[----:B------:R-:W-:Y:S05]  /*f990*/  BSYNC B1 ;  /* 0x0000000000017941 */ /* 0x000fea0003800000 */
.L_x_305:
[----:B------:R-:W2:Y:S01]  /*f9a0*/  LDL.LU R17, [R1+0x7c] ;  /* 0x00007c0001117983 */ /* 0x000ea20000300800 */
[----:B------:R-:W-:Y:S01]  /*f9b0*/  LOP3.LUT P1, RZ, R10, 0xff, RZ, 0xc0, !PT ;  /* 0x000000ff0aff7812 */ /* 0x000fe2000782c0ff */
[----:B------:R-:W-:Y:S01]  /*f9c0*/  VIADD R4, R11, UR20 ;  /* 0x000000140b047c36 */ /* 0x000fe20008000000 */
[----:B------:R-:W-:Y:S01]  /*f9d0*/  ULDC.64 UR8, c[0x0][0x650] ;  /* 0x0001940000087ab9 */ /* 0x000fe20000000a00 */
[----:B------:R-:W3:Y:S01]  /*f9e0*/  LDL.LU R16, [R1+0x80] ;  /* 0x0000800001107983 */ /* 0x000ee20000300800 */
[----:B------:R-:W-:Y:S01]  /*f9f0*/  IMAD.U32 R6, RZ, RZ, UR20 ;  /* 0x00000014ff067e24 */ /* 0x000fe2000f8e00ff */
[----:B------:R-:W-:Y:S01]  /*fa00*/  UISETP.GE.U32.AND UP0, UPT, UR20, 0x5, UPT ;  /* 0x000000051400788c */ /* 0x000fe2000bf06070 */
[----:B------:R-:W-:Y:S01]  /*fa10*/  ISETP.GT.U32.AND P0, PT, R4, 0x4, PT ;  /* 0x000000040400780c */ /* 0x000fe20003f04070 */
[----:B------:R-:W-:Y:S01]  /*fa20*/  BSSY B1, `(.L_x_310) ;  /* 0x000006e000017945 */ /* 0x000fe20003800000 */
[----:B------:R-:W-:Y:S01]  /*fa30*/  IMAD.MOV.U32 R7, RZ, RZ, -0x1 ;  /* 0xffffffffff077424 */ /* 0x000fe200078e00ff */
[----:B------:R-:W-:-:S02]  /*fa40*/  PRMT R10, RZ, 0x7610, R10 ;  /* 0x00007610ff0a7816 */ /* 0x000fc4000000000a */
[----:B------:R-:W-:Y:S01]  /*fa50*/  ISETP.LT.U32.AND P0, PT, R6, 0x5, P0 ;  /* 0x000000050600780c */ /* 0x000fe20000701070 */
[----:B------:R-:W-:Y:S01]  /*fa60*/  IMAD.MOV.U32 R6, RZ, RZ, -0x1 ;  /* 0xffffffffff067424 */ /* 0x000fe200078e00ff */
[----:B------:R-:W0:Y:S01]  /*fa70*/  @P1 S2R R0, SR_CgaCtaId ;  /* 0x0000000000001919 */ /* 0x000e220000008800 */
[----:B------:R-:W-:Y:S02]  /*fa80*/  @P1 MOV R3, 0x400 ;  /* 0x0000040000031802 */ /* 0x000fe40000000f00 */
[----:B------:R-:W-:Y:S02]  /*fa90*/  PLOP3.LUT P2, PT, PT, PT, UP0, 0x80, 0x0 ;  /* 0x000000000000781c */ /* 0x000fe40003f4f008 */
[----:B0-----:R-:W-:Y:S01]  /*faa0*/  @P1 LEA R5, R0, R3, 0x18 ;  /* 0x0000000300051211 */ /* 0x001fe200078ec0ff */
[----:B------:R-:W-:-:S03]  /*fab0*/  IMAD.WIDE.U32 R2, R4, -0x33333333, RZ ;  /* 0xcccccccd04027825 */ /* 0x000fc600078e00ff */
[----:B------:R0:W-:Y:S01]  /*fac0*/  @P1 SYNCS.ARRIVE.TRANS64.A1T0 RZ, [R5+URZ+0x68], RZ ;  /* 0x000068ff05ff19a7 */ /* 0x0001e2000810003f */
[----:B------:R-:W-:Y:S02]  /*fad0*/  PRMT R2, RZ, 0x7610, R2 ;  /* 0x00007610ff027816 */ /* 0x000fe40000000002 */
[----:B0-----:R-:W-:Y:S02]  /*fae0*/  SHF.R.U32.HI R5, RZ, 0x2, R3 ;  /* 0x00000002ff057819 */ /* 0x001fe40000011603 */
[----:B------:R-:W-:-:S03]  /*faf0*/  SEL R3, RZ, 0x1, !P0 ;  /* 0x00000001ff037807 */ /* 0x000fc60004000000 */
[----:B------:R-:W-:Y:S01]  /*fb00*/  IMAD R11, R5, -0x5, R4 ;  /* 0xfffffffb050b7824 */ /* 0x000fe200078e0204 */
[----:B------:R-:W-:-:S04]  /*fb10*/  LOP3.LUT R8, R8, R3, RZ, 0x3c, !PT ;  /* 0x0000000308087212 */ /* 0x000fc800078e3cff */
[----:B------:R-:W-:Y:S01]  /*fb20*/  @P2 LOP3.LUT R8, R8, 0x1, R5, 0x78, !PT ;  /* 0x0000000108082812 */ /* 0x000fe200078e7805 */
[----:B------:R-:W-:Y:S01]  /*fb30*/  IMAD.MOV.U32 R5, RZ, RZ, -0x1 ;  /* 0xffffffffff057424 */ /* 0x000fe200078e00ff */
[----:B---3--:R-:W-:-:S04]  /*fb40*/  IADD3 R16, P1, R16, UR24, RZ ;  /* 0x0000001810107c10 */ /* 0x008fc8000ff3e0ff */
[----:B--2---:R-:W-:Y:S01]  /*fb50*/  IADD3.X R17, R17, UR18, RZ, P1, !PT ;  /* 0x0000001211117c10 */ /* 0x004fe20008ffe4ff */
[----:B------:R0:W-:Y:S01]  /*fb60*/  STL [R1+0x80], R16 ;  /* 0x0000801001007387 */ /* 0x0001e20000100800 */
[----:B------:R-:W-:-:S03]  /*fb70*/  ISETP.GE.U32.AND P0, PT, R16, UR8, PT ;  /* 0x0000000810007c0c */ /* 0x000fc6000bf06070 */
[----:B------:R0:W-:Y:S01]  /*fb80*/  STL [R1+0x7c], R17 ;  /* 0x00007c1101007387 */ /* 0x0001e20000100800 */
[----:B------:R-:W-:-:S13]  /*fb90*/  ISETP.GE.U32.AND.EX P0, PT, R17, UR9, PT, P0 ;  /* 0x0000000911007c0c */ /* 0x000fda000bf06100 */
[----:B0-----:R-:W-:Y:S05]  /*fba0*/  @P0 BRA `(.L_x_311) ;  /* 0x0000000400540947 */ /* 0x001fea0003800000 */
[----:B------:R-:W-:Y:S01]  /*fbb0*/  ULDC.64 UR8, c[0x0][0x628] ;  /* 0x00018a0000087ab9 */ /* 0x000fe20000000a00 */
[----:B------:R-:W0:Y:S01]  /*fbc0*/  S2R R12, SR_CTAID.X ;  /* 0x00000000000c7919 */ /* 0x000e220000002500 */
[----:B------:R-:W-:Y:S01]  /*fbd0*/  ISETP.NE.U32.AND P0, PT, RZ, UR8, PT ;  /* 0x00000008ff007c0c */ /* 0x000fe2000bf05070 */
[----:B------:R-:W-:Y:S01]  /*fbe0*/  ULDC UR10, c[0x0][0x630] ;  /* 0x00018c00000a7ab9 */ /* 0x000fe20000000800 */
[----:B------:R-:W-:Y:S01]  /*fbf0*/  IMAD.MOV.U32 R2, RZ, RZ, R16 ;  /* 0x000000ffff027224 */ /* 0x000fe200078e0010 */
[----:B------:R-:W1:Y:S01]  /*fc00*/  S2R R9, SR_CTAID.Y ;  /* 0x0000000000097919 */ /* 0x000e620000002600 */
[----:B------:R-:W-:Y:S01]  /*fc10*/  ISETP.NE.AND.EX P0, PT, RZ, UR9, PT, P0 ;  /* 0x00000009ff007c0c */ /* 0x000fe2000bf05300 */
[----:B------:R-:W-:-:S12]  /*fc20*/  IMAD.MOV.U32 R3, RZ, RZ, R17 ;  /* 0x000000ffff037224 */ /* 0x000fd800078e0011 */
[----:B------:R-:W-:Y:S05]  /*fc30*/  @!P0 BRA `(.L_x_312) ;  /* 0x0000000000288947 */ /* 0x000fea0003800000 */
[----:B------:R-:W-:Y:S02]  /*fc40*/  ULDC UR7, c[0x0][0x634] ;  /* 0x00018d0000077ab9 */ /* 0x000fe40000000800 */
[----:B------:R-:W-:-:S05]  /*fc50*/  IADD3 R7, P0, R16, UR7, RZ ;  /* 0x0000000710077c10 */ /* 0x000fca000ff1e0ff */
[----:B------:R-:W-:-:S04]  /*fc60*/  IMAD.X R13, RZ, RZ, R17, P0 ;  /* 0x000000ffff0d7224 */ /* 0x000fc800000e0611 */
[----:B------:R-:W-:-:S04]  /*fc70*/  IMAD.WIDE.U32 R4, R13, UR8, RZ ;  /* 0x000000080d047c25 */ /* 0x000fc8000f8e00ff */
[----:B------:R-:W-:-:S04]  /*fc80*/  IMAD.WIDE.U32 R4, P0, R7, UR9, R4 ;  /* 0x0000000907047c25 */ /* 0x000fc8000f800004 */
[----:B------:R-:W-:-:S04]  /*fc90*/  IMAD.WIDE.U32 R6, R7, UR8, RZ ;  /* 0x0000000807067c25 */ /* 0x000fc8000f8e00ff */
[----:B------:R-:W-:Y:S01]  /*fca0*/  IMAD.X R3, RZ, RZ, RZ, P0 ;  /* 0x000000ffff037224 */ /* 0x000fe200000e06ff */
[----:B------:R-:W-:Y:S01]  /*fcb0*/  IADD3 RZ, P0, R7, R4, RZ ;  /* 0x0000000407ff7210 */ /* 0x000fe20007f1e0ff */
[----:B------:R-:W-:-:S04]  /*fcc0*/  IMAD.MOV.U32 R2, RZ, RZ, R5 ;  /* 0x000000ffff027224 */ /* 0x000fc800078e0005 */
[----:B------:R-:W-:-:S08]  /*fcd0*/  IMAD.WIDE.U32.X R2, R13, UR9, R2, P0 ;  /* 0x000000090d027c25 */ /* 0x000fd000080e0402 */
.L_x_312:
[--C-:B------:R-:W-:Y:S01]  /*fce0*/  SHF.R.U64 R6, R2, UR10, R3.reuse ;  /* 0x0000000a02067c19 */ /* 0x100fe20008001203 */
[----:B------:R-:W-:Y:S01]  /*fcf0*/  ULDC.64 UR8, c[0x0][0x620] ;  /* 0x0001880000087ab9 */ /* 0x000fe20000000a00 */
[----:B------:R-:W-:Y:S01]  /*fd00*/  SHF.R.U32.HI R2, RZ, UR10, R3 ;  /* 0x0000000aff027c19 */ /* 0x000fe20008011603 */
[----:B------:R-:W-:Y:S01]  /*fd10*/  IMAD.MOV.U32 R3, RZ, RZ, R17 ;  /* 0x000000ffff037224 */ /* 0x000fe200078e0011 */
[----:B------:R-:W-:Y:S01]  /*fd20*/  IADD3 R5, P0, RZ, -R6, RZ ;  /* 0x80000006ff057210 */ /* 0x000fe20007f1e0ff */
[----:B------:R-:W-:Y:S01]  /*fd30*/  ULDC UR7, c[0x0][0x150] ;  /* 0x0000540000077ab9 */ /* 0x000fe20000000800 */
[----:B0-----:R-:W-:Y:S01]  /*fd40*/  I2FP.F32.U32 R7, R12 ;  /* 0x0000000c00077245 */ /* 0x001fe20000201000 */
[----:B------:R-:W0:Y:S01]  /*fd50*/  LDC R19, c[0x0][0x144] ;  /* 0x00005100ff137b82 */ /* 0x000e220000000800 */
[----:B------:R-:W-:Y:S01]  /*fd60*/  ULDC.64 UR10, c[0x0][0x640] ;  /* 0x00019000000a7ab9 */ /* 0x000fe20000000a00 */
[----:B------:R-:W-:Y:S01]  /*fd70*/  IMAD.X R2, RZ, RZ, ~R2, P0 ;  /* 0x000000ffff027224 */ /* 0x000fe200000e0e02 */
[----:B------:R-:W-:-:S03]  /*fd80*/  ISETP.NE.U32.AND P0, PT, RZ, UR10, PT ;  /* 0x0000000aff007c0c */ /* 0x000fc6000bf05070 */
[----:B------:R-:W-:Y:S01]  /*fd90*/  IMAD R4, R2, UR8, RZ ;  /* 0x0000000802047c24 */ /* 0x000fe2000f8e02ff */
[----:B------:R-:W-:Y:S01]  /*fda0*/  ISETP.NE.AND.EX P0, PT, RZ, UR11, PT, P0 ;  /* 0x0000000bff007c0c */ /* 0x000fe2000bf05300 */
[----:B------:R-:W-:Y:S01]  /*fdb0*/  IMAD.MOV.U32 R2, RZ, RZ, R16 ;  /* 0x000000ffff027224 */ /* 0x000fe200078e0010 */
[----:B------:R-:W2:Y:S03]  /*fdc0*/  LDC R14, c[0x0][0x148] ;  /* 0x00005200ff0e7b82 */ /* 0x000ea60000000800 */
[----:B------:R-:W-:Y:S01]  /*fdd0*/  IMAD.WIDE.U32 R2, R5, UR8, R2 ;  /* 0x0000000805027c25 */ /* 0x000fe2000f8e0002 */
[----:B------:R-:W-:-:S03]  /*fde0*/  ULDC UR8, c[0x0][0x154] ;  /* 0x0000550000087ab9 */ /* 0x000fc60000000800 */
[----:B------:R-:W-:Y:S02]  /*fdf0*/  IMAD R5, R5, UR9, R4 ;  /* 0x0000000905057c24 */ /* 0x000fe4000f8e0204 */
[----:B------:R-:W-:Y:S01]  /*fe00*/  FMUL R4, R7, UR7 ;  /* 0x0000000707047c20 */ /* 0x000fe20008400000 */
[----:B------:R-:W-:Y:S01]  /*fe10*/  ULDC UR7, c[0x0][0x618] ;  /* 0x0001860000077ab9 */ /* 0x000fe20000000800 */
[----:B------:R-:W-:Y:S01]  /*fe20*/  ULDC UR9, c[0x0][0x608] ;  /* 0x0001820000097ab9 */ /* 0x000fe20000000800 */
[----:B------:R-:W-:-:S03]  /*fe30*/  IMAD.IADD R3, R3, 0x1, R5 ;  /* 0x0000000103037824 */ /* 0x000fc600078e0205 */
[----:B------:R-:W3:Y:S02]  /*fe40*/  F2I.U32.TRUNC.NTZ R4, R4 ;  /* 0x0000000400047305 */ /* 0x000ee4000020f000 */
[----:B------:R-:W-:Y:S02]  /*fe50*/  SHF.R.U64 R7, R2, UR7, R3 ;  /* 0x0000000702077c19 */ /* 0x000fe40008001203 */
[----:B-1----:R-:W-:-:S05]  /*fe60*/  I2FP.F32.U32 R2, R9 ;  /* 0x0000000900027245 */ /* 0x002fca0000201000 */
[----:B------:R-:W-:Y:S01]  /*fe70*/  FMUL R5, R2, UR8 ;  /* 0x0000000802057c20 */ /* 0x000fe20008400000 */
[----:B------:R-:W-:Y:S01]  /*fe80*/  SHF.R.U32.HI R2, RZ, UR7, R3 ;  /* 0x00000007ff027c19 */ /* 0x000fe20008011603 */
[----:B------:R-:W-:Y:S02]  /*fe90*/  ULDC UR7, c[0x0][0x658] ;  /* 0x0001960000077ab9 */ /* 0x000fe40000000800 */
[----:B------:R1:W4:Y:S01]  /*fea0*/  F2I.U32.TRUNC.NTZ R16, R5 ;  /* 0x0000000500107305 */ /* 0x000322000020f000 */
[----:B------:R-:W-:Y:S01]  /*feb0*/  SHF.R.U64 R15, R7, UR9, R2 ;  /* 0x00000009070f7c19 */ /* 0x000fe20008001202 */
[----:B---3--:R-:W-:Y:S01]  /*fec0*/  IMAD.MOV R4, RZ, RZ, -R4 ;  /* 0x000000ffff047224 */ /* 0x008fe200078e0a04 */
[----:B------:R-:W-:-:S03]  /*fed0*/  SHF.R.U32.HI R2, RZ, UR9, R2 ;  /* 0x00000009ff027c19 */ /* 0x000fc60008011602 */
[----:B0-----:R-:W-:Y:S01]  /*fee0*/  IMAD R12, R19, R4, R12 ;  /* 0x00000004130c7224 */ /* 0x001fe200078e020c */
[--C-:B------:R-:W-:Y:S02]  /*fef0*/  SHF.R.U64 R13, R15, UR7, R2.reuse ;  /* 0x000000070f0d7c19 */ /* 0x100fe40008001202 */
[----:B------:R-:W-:-:S03]  /*ff00*/  SHF.R.U32.HI R17, RZ, UR7, R2 ;  /* 0x00000007ff117c19 */ /* 0x000fc60008011602 */
[----:B------:R-:W-:Y:S02]  /*ff10*/  IMAD.MOV.U32 R2, RZ, RZ, R13 ;  /* 0x000000ffff027224 */ /* 0x000fe400078e000d */
[----:B------:R-:W-:Y:S01]  /*ff20*/  IMAD.MOV.U32 R3, RZ, RZ, R17 ;  /* 0x000000ffff037224 */ /* 0x000fe200078e0011 */
[----:B-12-4-:R-:W-:Y:S06]  /*ff30*/  @!P0 BRA `(.L_x_313) ;  /* 0x0000000000288947 */ /* 0x016fec0003800000 */
[----:B------:R-:W-:Y:S02]  /*ff40*/  ULDC UR7, c[0x0][0x64c] ;  /* 0x0001930000077ab9 */ /* 0x000fe40000000800 */
[----:B------:R-:W-:-:S05]  /*ff50*/  IADD3 R3, P0, R13, UR7, RZ ;  /* 0x000000070d037c10 */ /* 0x000fca000ff1e0ff */
[----:B------:R-:W-:-:S04]  /*ff60*/  IMAD.X R17, RZ, RZ, R17, P0 ;  /* 0x000000ffff117224 */ /* 0x000fc800000e0611 */
[----:B------:R-:W-:-:S04]  /*ff70*/  IMAD.WIDE.U32 R4, R17, UR10, RZ ;  /* 0x0000000a11047c25 */ /* 0x000fc8000f8e00ff */
[----:B------:R-:W-:-:S04]  /*ff80*/  IMAD.WIDE.U32 R4, P0, R3, UR11, R4 ;  /* 0x0000000b03047c25 */ /* 0x000fc8000f800004 */
[----:B------:R-:W-:-:S04]  /*ff90*/  IMAD.WIDE.U32 R2, R3, UR10, RZ ;  /* 0x0000000a03027c25 */ /* 0x000fc8000f8e00ff */
[----:B------:R-:W-:Y:S01]  /*ffa0*/  IMAD.MOV.U32 R2, RZ, RZ, R5 ;  /* 0x000000ffff027224 */ /* 0x000fe200078e0005 */
[----:B------:R-:W-:Y:S01]  /*ffb0*/  IADD3 RZ, P1, R3, R4, RZ ;  /* 0x0000000403ff7210 */ /* 0x000fe20007f3e0ff */
[----:B------:R-:W-:-:S04]  /*ffc0*/  IMAD.X R3, RZ, RZ, RZ, P0 ;  /* 0x000000ffff037224 */ /* 0x000fc800000e06ff */
[----:B------:R-:W-:-:S08]  /*ffd0*/  IMAD.WIDE.U32.X R2, R17, UR11, R2, P1 ;  /* 0x0000000b11027c25 */ /* 0x000fd000088e0402 */
.L_x_313:
[----:B------:R-:W-:Y:S01]  /*ffe0*/  ULDC UR7, c[0x0][0x648] ;  /* 0x0001920000077ab9 */ /* 0x000fe20000000800 */
[----:B------:R-:W-:Y:S01]  /*fff0*/  LOP3.LUT R15, R15, UR6, RZ, 0xc0, !PT ;  /* 0x000000060f0f7c12 */ /* 0x000fe2000f8ec0ff */
[----:B------:R-:W-:Y:S01]  /*10000*/  IMAD.MOV R16, RZ, RZ, -R16 ;  /* 0x000000ffff107224 */ /* 0x000fe200078e0a10 */
[----:B------:R-:W-:Y:S01]  /*10010*/  SHF.R.U64 R2, R2, UR7, R3 ;  /* 0x0000000702027c19 */ /* 0x000fe20008001203 */
[----:B------:R-:W-:Y:S01]  /*10020*/  ULDC UR7, c[0x0][0x638] ;  /* 0x00018e0000077ab9 */ /* 0x000fe20000000800 */
[----:B------:R-:W-:Y:S01]  /*10030*/  ULDC UR8, c[0x0][0x610] ;  /* 0x0001840000087ab9 */ /* 0x000fe20000000800 */
[----:B------:R-:W-:Y:S02]  /*10040*/  @P4 IMAD R12, R14, R16, R9 ;  /* 0x000000100e0c4224 */ /* 0x000fe400078e0209 */
[----:B------:R-:W-:Y:S02]  /*10050*/  IMAD.MOV R4, RZ, RZ, -R2 ;  /* 0x000000ffff047224 */ /* 0x000fe400078e0a02 */
[----:B------:R-:W-:Y:S01]  /*10060*/  IMAD R5, R2, UR5, R15 ;  /* 0x0000000502057c24 */ /* 0x000fe2000f8e020f */
[----:B------:R-:W-:Y:S01]  /*10070*/  LOP3.LUT R2, R7, UR4, RZ, 0xc0, !PT ;  /* 0x0000000407027c12 */ /* 0x000fe2000f8ec0ff */
[----:B------:R-:W-:Y:S01]  /*10080*/  IMAD R13, R4, UR7, R13 ;  /* 0x00000007040d7c24 */ /* 0x000fe2000f8e020d */
[----:B------:R-:W-:Y:S01]  /*10090*/  ULDC UR7, c[0x0][0x600] ;  /* 0x0001800000077ab9 */ /* 0x000fe20000000800 */
[----:B------:R-:W-:-:S02]  /*100a0*/  IMAD R5, R5, UR8, R12 ;  /* 0x0000000805057c24 */ /* 0x000fc4000f8e020c */
[----:B------:R-:W-:Y:S02]  /*100b0*/  IMAD R4, R13, UR7, R2 ;  /* 0x000000070d047c24 */ /* 0x000fe4000f8e0202 */
[----:B------:R-:W-:-:S03]  /*100c0*/  IMAD.MOV.U32 R3, RZ, RZ, 0x1 ;  /* 0x00000001ff037424 */ /* 0x000fc600078e00ff */
[----:B------:R-:W-:Y:S02]  /*100d0*/  SEL R7, R4, R5, !P4 ;  /* 0x0000000504077207 */ /* 0x000fe40006000000 */
[----:B------:R-:W-:Y:S02]  /*100e0*/  PRMT R2, R3, 0x7610, R2 ;  /* 0x0000761003027816 */ /* 0x000fe40000000002 */
[----:B------:R-:W-:-:S07]  /*100f0*/  SEL R5, R5, R4, !P4 ;  /* 0x0000000405057207 */ /* 0x000fce0006000000 */
.L_x_311:
[----:B------:R-:W-:Y:S05]  /*10100*/  BSYNC B1 ;  /* 0x0000000000017941 */ /* 0x000fea0003800000 */
.L_x_310:
[----:B------:R-:W-:-:S13]  /*10110*/  LOP3.LUT P0, RZ, R2, 0xff, RZ, 0xc0, !PT ;  /* 0x000000ff02ff7812 */ /* 0x000fda000780c0ff */
[----:B------:R-:W-:Y:S05]  /*10120*/  @P0 BRA `(.L_x_314) ;  /* 0xfffffff400180947 */ /* 0x000fea000383ffff */
[----:B------:R-:W-:Y:S05]  /*10130*/  BSYNC B0 ;  /* 0x0000000000007941 */ /* 0x000fea0003800000 */
.L_x_303:
[----:B------:R-:W-:-:S03]  /*10140*/  UMOV UR7, 0xffffffff ;  /* 0xffffffff00077882 */ /* 0x000fc60000000000 */
[----:B------:R-:W-:Y:S05]  /*10150*/  BRA.DIV UR7, `(.L_x_315) ;  /* 0x00000006074c7947 */ /* 0x000fea000b800000 */
[----:B------:R-:W-:-:S13]  /*10160*/  ELECT P0, URZ, PT ;  /* 0x00000000003f782f */ /* 0x000fda0003800000 */
.L_x_330:
[----:B------:R-:W-:Y:S04]  /*10170*/  BSSY B0, `(.L_x_316) ;  /* 0x0000035000007945 */ /* 0x000fe80003800000 */
[----:B------:R-:W-:Y:S05]  /*10180*/  @!P0 BRA `(.L_x_317) ;  /* 0x0000000000cc8947 */ /* 0x000fea0003800000 */
[----:B------:R-:W-:-:S04]  /*10190*/  ULOP3.LUT UR7, UR13, 0x2, URZ, 0xfc, !UPT ;  /* 0x000000020d077892 */ /* 0x000fc8000f8efc3f */
[----:B------:R-:W-:-:S06]  /*101a0*/  UISETP.NE.AND UP0, UPT, UR7, 0x3, UPT ;  /* 0x000000030700788c */ /* 0x000fcc000bf05270 */
[----:B------:R-:W-:-:S13]  /*101b0*/  PLOP3.LUT P0, PT, PT, PT, UP0, 0x80, 0x0 ;  /* 0x000000000000781c */ /* 0x000fda0003f0f008 */
[----:B------:R-:W-:Y:S05]  /*101c0*/  @!P0 BRA `(.L_x_318) ;  /* 0x0000000000048947 */ /* 0x000fea0003800000 */
[----:B------:R-:W-:Y:S01]  /*101d0*/  BPT.TRAP 0x1 ;  /* 0x000000040000795c */ /* 0x000fe20000300000 */
.L_x_318:
[----:B------:R-:W0:Y:S01]  /*101e0*/  S2R R3, SR_CgaCtaId ;  /* 0x0000000000037919 */ /* 0x000e220000008800 */
[----:B------:R-:W-:Y:S02]  /*101f0*/  MOV R0, 0x400 ;  /* 0x0000040000007802 */ /* 0x000fe40000000f00 */
[----:B------:R-:W-:Y:S02]  /*10200*/  SHF.L.U32 R2, R8, 0x1f, RZ ;  /* 0x0000001f08027819 */ /* 0x000fe400000006ff */
[----:B0-----:R-:W-:-:S05]  /*10210*/  LEA R0, R3, R0, 0x18 ;  /* 0x0000000003007211 */ /* 0x001fca00078ec0ff */
[----:B------:R-:W-:-:S04]  /*10220*/  VIADD R0, R0, 0x28 ;  /* 0x0000002800007836 */ /* 0x000fc80000000000 */
[C---:B------:R-:W-:Y:S02]  /*10230*/  IMAD R5, R11.reuse, 0x8, R0 ;  /* 0x000000080b057824 */ /* 0x040fe400078e0200 */
[----:B------:R-:W-:Y:S02]  /*10240*/  VIADD R11, R11, 0x1 ;  /* 0x000000010b0b7836 */ /* 0x000fe40000000000 */
[----:B------:R-:W0:Y:S03]  /*10250*/  SYNCS.PHASECHK.TRANS64.TRYWAIT P0, [R5+URZ], R2 ;  /* 0x00000002050075a7 */ /* 0x000e26000800017f */
[----:B------:R-:W-:-:S04]  /*10260*/  ISETP.NE.AND P1, PT, R11, 0x5, PT ;  /* 0x000000050b00780c */ /* 0x000fc80003f25270 */
[----:B------:R-:W-:Y:S02]  /*10270*/  SEL R3, RZ, 0x1, P1 ;  /* 0x00000001ff037807 */ /* 0x000fe40000800000 */
[----:B------:R-:W-:Y:S02]  /*10280*/  SEL R11, R11, RZ, P1 ;  /* 0x000000ff0b0b7207 */ /* 0x000fe40000800000 */
[----:B------:R-:W-:-:S03]  /*10290*/  LOP3.LUT R8, R8, R3, RZ, 0x3c, !PT ;  /* 0x0000000308087212 */ /* 0x000fc600078e3cff */
[----:B------:R-:W-:Y:S01]  /*102a0*/  IMAD R7, R11, 0x8, R0 ;  /* 0x000000080b077824 */ /* 0x000fe200078e0200 */
[----:B------:R-:W-:Y:S01]  /*102b0*/  SHF.L.U32 R4, R8, 0x1f, RZ ;  /* 0x0000001f08047819 */ /* 0x000fe200000006ff */
[----:B0-----:R-:W-:Y:S06]  /*102c0*/  @!P0 BRA `(.L_x_319) ;  /* 0x0000000400108947 */ /* 0x001fec0003800000 */
.L_x_331:
[----:B------:R-:W1:Y:S01]  /*102d0*/  SYNCS.PHASECHK.TRANS64.TRYWAIT P0, [R7+URZ], R4 ;  /* 0x00000004070075a7 */ /* 0x000e62000800017f */
[----:B0-----:R-:W-:-:S05]  /*102e0*/  VIADD R2, R11, 0x1 ;  /* 0x000000010b027836 */ /* 0x001fca0000000000 */
[----:B------:R-:W-:-:S04]  /*102f0*/  ISETP.NE.AND P1, PT, R2, 0x5, PT ;  /* 0x000000050200780c */ /* 0x000fc80003f25270 */
[----:B------:R-:W-:Y:S02]  /*10300*/  SEL R3, RZ, 0x1, P1 ;  /* 0x00000001ff037807 */ /* 0x000fe40000800000 */
[----:B------:R-:W-:Y:S02]  /*10310*/  SEL R9, R2, RZ, P1 ;  /* 0x000000ff02097207 */ /* 0x000fe40000800000 */
[----:B------:R-:W-:-:S03]  /*10320*/  LOP3.LUT R8, R8, R3, RZ, 0x3c, !PT ;  /* 0x0000000308087212 */ /* 0x000fc600078e3cff */
[----:B------:R-:W-:Y:S01]  /*10330*/  IMAD R10, R9, 0x8, R0 ;  /* 0x00000008090a7824 */ /* 0x000fe200078e0200 */
[----:B------:R-:W-:Y:S01]  /*10340*/  SHF.L.U32 R5, R8, 0x1f, RZ ;  /* 0x0000001f08057819 */ /* 0x000fe200000006ff */
[----:B-1----:R-:W-:Y:S06]  /*10350*/  @!P0 BRA `(.L_x_320) ;  /* 0x0000000400008947 */ /* 0x002fec0003800000 */
.L_x_332:
[----:B------:R-:W1:Y:S01]  /*10360*/  SYNCS.PHASECHK.TRANS64.TRYWAIT P0, [R10+URZ], R5 ;  /* 0x000000050a0075a7 */ /* 0x000e62000800017f */
[----:B------:R-:W-:-:S05]  /*10370*/  VIADD R2, R9, 0x1 ;  /* 0x0000000109027836 */ /* 0x000fca0000000000 */
[----:B------:R-:W-:-:S04]  /*10380*/  ISETP.NE.AND P1, PT, R2, 0x5, PT ;  /* 0x000000050200780c */ /* 0x000fc80003f25270 */
[----:B------:R-:W-:Y:S02]  /*10390*/  SEL R3, RZ, 0x1, P1 ;  /* 0x00000001ff037807 */ /* 0x000fe40000800000 */
[----:B0-----:R-:W-:Y:S02]  /*103a0*/  SEL R7, R2, RZ, P1 ;  /* 0x000000ff02077207 */ /* 0x001fe40000800000 */
[----:B------:R-:W-:-:S03]  /*103b0*/  LOP3.LUT R9, R8, R3, RZ, 0x3c, !PT ;  /* 0x0000000308097212 */ /* 0x000fc600078e3cff */
[----:B------:R-:W-:Y:S01]  /*103c0*/  IMAD R11, R7, 0x8, R0 ;  /* 0x00000008070b7824 */ /* 0x000fe200078e0200 */
[----:B------:R-:W-:Y:S01]  /*103d0*/  SHF.L.U32 R6, R9, 0x1f, RZ ;  /* 0x0000001f09067819 */ /* 0x000fe200000006ff */
[----:B-1----:R-:W-:Y:S06]  /*103e0*/  @!P0 BRA `(.L_x_321) ;  /* 0x0000000000f08947 */ /* 0x002fec0003800000 */
.L_x_333:
[----:B------:R-:W1:Y:S01]  /*103f0*/  SYNCS.PHASECHK.TRANS64.TRYWAIT P0, [R11+URZ], R6 ;  /* 0x000000060b0075a7 */ /* 0x000e62000800017f */
[----:B------:R-:W-:-:S05]  /*10400*/  VIADD R2, R7, 0x1 ;  /* 0x0000000107027836 */ /* 0x000fca0000000000 */
[----:B------:R-:W-:-:S04]  /*10410*/  ISETP.NE.AND P1, PT, R2, 0x5, PT ;  /* 0x000000050200780c */ /* 0x000fc80003f25270 */
[----:B------:R-:W-:Y:S02]  /*10420*/  SEL R4, RZ, 0x1, P1 ;  /* 0x00000001ff047807 */ /* 0x000fe40000800000 */
[----:B------:R-:W-:Y:S02]  /*10430*/  SEL R3, R2, RZ, P1 ;  /* 0x000000ff02037207 */ /* 0x000fe40000800000 */
[----:B------:R-:W-:Y:S01]  /*10440*/  LOP3.LUT R4, R9, R4, RZ, 0x3c, !PT ;  /* 0x0000000409047212 */ /* 0x000fe200078e3cff */
[----:B-1----:R-:W-:Y:S06]  /*10450*/  @!P0 BRA `(.L_x_322) ;  /* 0x0000000000e88947 */ /* 0x002fec0003800000 */
.L_x_334:
[----:B------:R-:W-:Y:S01]  /*10460*/  IMAD R3, R3, 0x8, R0 ;  /* 0x0000000803037824 */ /* 0x000fe200078e0200 */
[----:B------:R-:W-:-:S07]  /*10470*/  SHF.L.U32 R0, R4, 0x1f, RZ ;  /* 0x0000001f04007819 */ /* 0x000fce00000006ff */
.L_x_323:
[----:B--2---:R2:W3:Y:S02]  /*10480*/  SYNCS.PHASECHK.TRANS64.TRYWAIT P0, [R3+URZ], R0 ;  /* 0x00000000030075a7 */ /* 0x0044e4000800017f */
[----:B---3--:R-:W-:Y:S05]  /*10490*/  @!P0 NANOSLEEP.SYNCS 0x989680 ;  /* 0x009896800000895d */ /* 0x008fea0003900000 */
[----:B------:R-:W3:Y:S02]  /*104a0*/  @!P0 SYNCS.PHASECHK.TRANS64 P0, [R3+URZ], R0 ;  /* 0x00000000030085a7 */ /* 0x000ee4000800007f */
[----:B---3--:R-:W-:Y:S05]  /*104b0*/  @!P0 BRA `(.L_x_323) ;  /* 0xfffffffc00f08947 */ /* 0x008fea000383ffff */
.L_x_317:
[----:B------:R-:W-:Y:S05]  /*104c0*/  BSYNC B0 ;  /* 0x0000000000007941 */ /* 0x000fea0003800000 */
.L_x_316:
[----:B------:R-:W-:Y:S05]  /*104d0*/  EXIT ;  /* 0x000000000000794d */ /* 0x000fea0003800000 */
.L_x_21:
[----:B-1----:R-:W-:-:S04]  /*104e0*/  IMAD.U32 R3, RZ, RZ, UR6 ;  /* 0x00000006ff037e24 */ /* 0x002fc8000f8e00ff */
[----:B------:R1:W2:Y:S03]  /*104f0*/  SYNCS.PHASECHK.TRANS64.TRYWAIT P1, [R3+URZ], R0 ;  /* 0x00000000030075a7 */ /* 0x0002a6000802017f */
[----:B--2---:R-:W-:Y:S05]  /*10500*/  @!P1 NANOSLEEP.SYNCS 0x989680 ;  /* 0x009896800000995d */ /* 0x004fea0003900000 */
[----:B------:R-:W2:Y:S02]  /*10510*/  @!P1 SYNCS.PHASECHK.TRANS64 P1, [R3+URZ], R0 ;  /* 0x00000000030095a7 */ /* 0x000ea4000802007f */
[----:B--2---:R-:W-:Y:S05]  /*10520*/  @!P1 BRA `(.L_x_21) ;  /* 0xfffffffc00ec9947 */ /* 0x004fea000383ffff */
[----:B------:R-:W-:Y:S05]  /*10530*/  BRA `(.L_x_20) ;  /* 0xffffff1800207947 */ /* 0x000fea000383ffff */
.L_x_27:
[----:B-----5:R1:W-:Y:S02]  /*10540*/  STL [R1+0x8c], R0 ;  /* 0x00008c0001007387 */ /* 0x0203e40000100800 */
[----:B-1----:R-:W-:-:S04]  /*10550*/  IMAD.U32 R0, RZ, RZ, UR16 ;  /* 0x00000010ff007e24 */ /* 0x002fc8000f8e00ff */
[----:B------:R1:W2:Y:S03]  /*10560*/  SYNCS.PHASECHK.TRANS64.TRYWAIT P1, [R0+URZ], R229 ;  /* 0x000000e5000075a7 */ /* 0x0002a6000802017f */
[----:B--2---:R-:W-:Y:S05]  /*10570*/  @!P1 NANOSLEEP.SYNCS 0x989680 ;  /* 0x009896800000995d */ /* 0x004fea0003900000 */
[----:B------:R1:W2:Y:S02]  /*10580*/  @!P1 SYNCS.PHASECHK.TRANS64 P1, [R0+URZ], R229 ;  /* 0x000000e5000095a7 */ /* 0x0002a4000802007f */
[----:B-1----:R1:W5:Y:S02]  /*10590*/  LDL.LU R0, [R1+0x8c] ;  /* 0x00008c0001007983 */ /* 0x0023640000300800 */
[----:B-12---:R-:W-:Y:S05]  /*105a0*/  @!P1 BRA `(.L_x_27) ;  /* 0xfffffffc00e49947 */ /* 0x006fea000383ffff */
[----:B------:R-:W-:Y:S05]  /*105b0*/  BRA `(.L_x_26) ;  /* 0xffffff2800b47947 */ /* 0x000fea000383ffff */
.L_x_304:
[----:B------:R-:W-:Y:S01]  /*105c0*/  BSSY B1, `(.L_x_324) ;  /* 0x0000006000017945 */ /* 0x000fe20003800000 */
[----:B------:R-:W-:-:S07]  /*105d0*/  IMAD.MOV.U32 R2, RZ, RZ, -0x1 ;  /* 0xffffffffff027424 */ /* 0x000fce00078e00ff */
[----:B------:R-:W-:Y:S05]  /*105e0*/  WARPSYNC.COLLECTIVE R2, `(.L_x_325) ;  /* 0x00000000020c7348 */ /* 0x000fea0003c00000 */
[----:B------:R-:W-:Y:S02]  /*105f0*/  ELECT P0, UR62, PT ;  /* 0x00000000003e782f */ /* 0x000fe40003800000 */
[----:B------:R-:W-:Y:S01]  /*10600*/  MOV R2, UR62 ;  /* 0x0000003e00027c02 */ /* 0x000fe20008000f00 */
[----:B------:R-:W-:Y:S10]  /*10610*/  ENDCOLLECTIVE ;  /* 0x000000000000791b */ /* 0x000ff40003800000 */
.L_x_325:
[----:B------:R-:W-:Y:S05]  /*10620*/  BSYNC B1 ;  /* 0x0000000000017941 */ /* 0x000fea0003800000 */
.L_x_324:
[----:B------:R-:W-:Y:S05]  /*10630*/  BRA `(.L_x_326) ;  /* 0xffffffec00e07947 */ /* 0x000fea000383ffff */
.L_x_307:
[----:B0-----:R0:W2:Y:S02]  /*10640*/  SYNCS.PHASECHK.TRANS64.TRYWAIT P0, [R13+URZ+0x28], R4 ;  /* 0x000028040d0075a7 */ /* 0x0010a4000800017f */
[----:B--2---:R-:W-:Y:S05]  /*10650*/  @!P0 NANOSLEEP.SYNCS 0x989680 ;  /* 0x009896800000895d */ /* 0x004fea0003900000 */
[----:B------:R-:W2:Y:S02]  /*10660*/  @!P0 SYNCS.PHASECHK.TRANS64 P0, [R13+URZ+0x28], R4 ;  /* 0x000028040d0085a7 */ /* 0x000ea4000800007f */
[----:B--2---:R-:W-:Y:S05]  /*10670*/  @!P0 BRA `(.L_x_307) ;  /* 0xfffffffc00f08947 */ /* 0x004fea000383ffff */
[----:B------:R-:W-:Y:S05]  /*10680*/  BRA `(.L_x_327) ;  /* 0xfffffff000247947 */ /* 0x000fea000383ffff */
.L_x_315:
[----:B------:R-:W-:Y:S01]  /*10690*/  BSSY B0, `(.L_x_328) ;  /* 0x0000006000007945 */ /* 0x000fe20003800000 */
[----:B------:R-:W-:-:S07]  /*106a0*/  IMAD.MOV.U32 R2, RZ, RZ, -0x1 ;  /* 0xffffffffff027424 */ /* 0x000fce00078e00ff */
[----:B------:R-:W-:Y:S05]  /*106b0*/  WARPSYNC.COLLECTIVE R2, `(.L_x_329) ;  /* 0x00000000020c7348 */ /* 0x000fea0003c00000 */
[----:B------:R-:W-:Y:S02]  /*106c0*/  ELECT P0, UR62, PT ;  /* 0x00000000003e782f */ /* 0x000fe40003800000 */
[----:B------:R-:W-:Y:S01]  /*106d0*/  MOV R2, UR62 ;  /* 0x0000003e00027c02 */ /* 0x000fe20008000f00 */
[----:B------:R-:W-:Y:S10]  /*106e0*/  ENDCOLLECTIVE ;  /* 0x000000000000791b */ /* 0x000ff40003800000 */
.L_x_329:
[----:B------:R-:W-:Y:S05]  /*106f0*/  BSYNC B0 ;  /* 0x0000000000007941 */ /* 0x000fea0003800000 */
.L_x_328:
[----:B------:R-:W-:Y:S05]  /*10700*/  BRA `(.L_x_330) ;  /* 0xfffffff800987947 */ /* 0x000fea000383ffff */
.L_x_319:
[----:B0-----:R0:W1:Y:S02]  /*10710*/  SYNCS.PHASECHK.TRANS64.TRYWAIT P0, [R5+URZ], R2 ;  /* 0x00000002050075a7 */ /* 0x001064000800017f */
[----:B-1----:R-:W-:Y:S05]  /*10720*/  @!P0 NANOSLEEP.SYNCS 0x989680 ;  /* 0x009896800000895d */ /* 0x002fea0003900000 */
[----:B------:R-:W1:Y:S02]  /*10730*/  @!P0 SYNCS.PHASECHK.TRANS64 P0, [R5+URZ], R2 ;  /* 0x00000002050085a7 */ /* 0x000e64000800007f */
[----:B-1----:R-:W-:Y:S05]  /*10740*/  @!P0 BRA `(.L_x_319) ;  /* 0xfffffffc00f08947 */ /* 0x002fea000383ffff */
[----:B------:R-:W-:Y:S05]  /*10750*/  BRA `(.L_x_331) ;  /* 0xfffffff800dc7947 */ /* 0x000fea000383ffff */
.L_x_320:
[----:B0-----:R0:W1:Y:S02]  /*10760*/  SYNCS.PHASECHK.TRANS64.TRYWAIT P0, [R7+URZ], R4 ;  /* 0x00000004070075a7 */ /* 0x001064000800017f */
[----:B-1----:R-:W-:Y:S05]  /*10770*/  @!P0 NANOSLEEP.SYNCS 0x989680 ;  /* 0x009896800000895d */ /* 0x002fea0003900000 */
[----:B------:R-:W1:Y:S02]  /*10780*/  @!P0 SYNCS.PHASECHK.TRANS64 P0, [R7+URZ], R4 ;  /* 0x00000004070085a7 */ /* 0x000e64000800007f */
[----:B-1----:R-:W-:Y:S05]  /*10790*/  @!P0 BRA `(.L_x_320) ;  /* 0xfffffffc00f08947 */ /* 0x002fea000383ffff */
[----:B------:R-:W-:Y:S05]  /*107a0*/  BRA `(.L_x_332) ;  /* 0xfffffff800ec7947 */ /* 0x000fea000383ffff */
.L_x_321:
[----:B0-----:R0:W1:Y:S02]  /*107b0*/  SYNCS.PHASECHK.TRANS64.TRYWAIT P0, [R10+URZ], R5 ;  /* 0x000000050a0075a7 */ /* 0x001064000800017f */
[----:B-1----:R-:W-:Y:S05]  /*107c0*/  @!P0 NANOSLEEP.SYNCS 0x989680 ;  /* 0x009896800000895d */ /* 0x002fea0003900000 */
[----:B------:R-:W1:Y:S02]  /*107d0*/  @!P0 SYNCS.PHASECHK.TRANS64 P0, [R10+URZ], R5 ;  /* 0x000000050a0085a7 */ /* 0x000e64000800007f */
[----:B-1----:R-:W-:Y:S05]  /*107e0*/  @!P0 BRA `(.L_x_321) ;  /* 0xfffffffc00f08947 */ /* 0x002fea000383ffff */
[----:B------:R-:W-:Y:S05]  /*107f0*/  BRA `(.L_x_333) ;  /* 0xfffffff800fc7947 */ /* 0x000fea000383ffff */
.L_x_322:
[----:B-1----:R1:W2:Y:S02]  /*10800*/  SYNCS.PHASECHK.TRANS64.TRYWAIT P0, [R11+URZ], R6 ;  /* 0x000000060b0075a7 */ /* 0x0022a4000800017f */
[----:B--2---:R-:W-:Y:S05]  /*10810*/  @!P0 NANOSLEEP.SYNCS 0x989680 ;  /* 0x009896800000895d */ /* 0x004fea0003900000 */
[----:B------:R-:W2:Y:S02]  /*10820*/  @!P0 SYNCS.PHASECHK.TRANS64 P0, [R11+URZ], R6 ;  /* 0x000000060b0085a7 */ /* 0x000ea4000800007f */
[----:B--2---:R-:W-:Y:S05]  /*10830*/  @!P0 BRA `(.L_x_322) ;  /* 0xfffffffc00f08947 */ /* 0x004fea000383ffff */
[----:B------:R-:W-:Y:S05]  /*10840*/  BRA `(.L_x_334) ;  /* 0xfffffffc00047947 */ /* 0x000fea000383ffff */
.L_x_335:
[----:B------:R-:W-:-:S00]  /*10850*/  BRA `(.L_x_335) ;  /* 0xfffffffc00fc7947 */ /* 0x000fc0000383ffff */
[----:B------:R-:W-:-:S00]  /*10860*/  NOP ;  /* 0x0000000000007918 */ /* 0x000fc00000000000 */
        /* <DEDUP_REMOVED lines=9> */
.L_x_336:


//--------------------- .nv.shared._ZN7cutlass13device_kernelINS_4gemm6kernel13GemmUniversalIN4cute5tupleIJiiiiEEENS1_10collective13CollectiveMmaINS1_37MainloopSm90TmaGmmaWarpSpecializedFP8ILi5ENS5_IJNS4_1CILi1EEENSA_ILi2EEESB_EEENS1_35KernelTmaWarpSpecializedCooperativeEEENS5_IJNSA_ILi256EEENSA_ILi128EEENSA_ILi64EEEEEENS_12float_e5m2_tENS5_IJlSB_lEEESK_SL_NS4_8TiledMMAINS4_8MMA_AtomIJNS4_4SM904GMMA31MMA_64x128x32_F32E5M2E5M2_SS_TNILNSP_7ScaleInE1ELSR_1EEEEEENS4_6LayoutINS5_IJSC_SB_SB_EEENS5_IJSB_NSA_ILi0EEESW_EEEEENS5_IJNS4_10UnderscoreESZ_SZ_EEEEENS4_23SM90_TMA_LOAD_MULTICASTENS4_14ComposedLayoutINS4_7SwizzleILi2ELi4ELi3EEENS4_18smem_ptr_flag_bitsILi8EEENSU_INS5_IJNSA_ILi8EEESI_EEENS5_IJSI_SB_EEEEEEEvNS4_8identityENS4_13SM90_TMA_LOADES1C_vS1D_EENS_8epilogue10collective6detail29Sm90TmaWarpSpecializedAdapterINS1H_15DefaultEpilogueISK_SL_SL_NS1G_6thread17LinearCombinationISK_Li1EffLNS1L_9ScaleType4KindE0ELNS_15FloatRoundStyleE2ESK_EENS1_15EpilogueDefaultEEEEEvvEEEEvNT_6ParamsE --------------------------
	.section	.nv.shared._ZN7cutlass13device_kernelINS_4gemm6kernel13GemmUniversalIN4cute5tupleIJiiiiEEENS1_10collective13CollectiveMmaINS1_37MainloopSm90TmaGmmaWarpSpecializedFP8ILi5ENS5_IJNS4_1CILi1EEENSA_ILi2EEESB_EEENS1_35KernelTmaWarpSpecializedCooperativeEEENS5_IJNSA_ILi256EEENSA_ILi128EEENSA_ILi64EEEEEENS_12float_e5m2_tENS5_IJlSB_lEEESK_SL_NS4_8TiledMMAINS4_8MMA_AtomIJNS4_4SM904GMMA31MMA_64x128x32_F32E5M2E5M2_SS_TNILNSP_7ScaleInE1ELSR_1EEEEEENS4_6LayoutINS5_IJSC_SB_SB_EEENS5_IJSB_NSA_ILi0EEESW_EEEEENS5_IJNS4_10UnderscoreESZ_SZ_EEEEENS4_23SM90_TMA_LOAD_MULTICASTENS4_14ComposedLayoutINS4_7SwizzleILi2ELi4ELi3EEENS4_18smem_ptr_flag_bitsILi8EEENSU_INS5_IJNSA_ILi8EEESI_EEENS5_IJSI_SB_EEEEEEEvNS4_8identityENS4_13SM90_TMA_LOADES1C_vS1D_EENS_8epilogue10collective6detail29Sm90TmaWarpSpecializedAdapterINS1H_15DefaultEpilogueISK_SL_SL_NS1G_6thread17LinearCombinationISK_Li1EffLNS1L_9ScaleType4KindE0ELNS_15FloatRoundStyleE2ESK_EENS1_15EpilogueDefaultEEEEEvvEEEEvNT_6ParamsE,"aw",@nobits
	.sectionflags	@""
	.align	16
	.zero		1024


//--------------------- .nv.shared.reserved.0     --------------------------
	.section	.nv.shared.reserved.0,"aw",@nobits
	.weak		__nv_reservedSMEM_offset_0_alias
	.size		__nv_reservedSMEM_offset_0_alias, 0, 0
	.other		__nv_reservedSMEM_offset_0_alias,@"STO_CUDA_RESERVED_SHARED STV_DEFAULT"
__nv_reservedSMEM_offset_0_alias:
	.zero		0


//--------------------- .nv.global                --------------------------
	.section	.nv.global,"aw",@nobits
.nv.global:
	.type		_ZN39_INTERNAL_7e1fc023_4_k_cu_0ebcf7fb_49544cute1_E,@object
	.size		_ZN39_INTERNAL_7e1fc023_4_k_cu_0ebcf7fb_49544cute1_E,(_ZN39_INTERNAL_7e1fc023_4_k_cu_0ebcf7fb_49544cuda3std3__45__cpo6cbeginE - _ZN39_INTERNAL_7e1fc023_4_k_cu_0ebcf7fb_49544cute1_E)
_ZN39_INTERNAL_7e1fc023_4_k_cu_0ebcf7fb_49544cute1_E:
	.zero		1
	.type		_ZN39_INTERNAL_7e1fc023_4_k_cu_0ebcf7fb_49544cuda3std3__45__cpo6cbeginE,@object
	.size		_ZN39_INTERNAL_7e1fc023_4_k_cu_0ebcf7fb_49544cuda3std3__45__cpo6cbeginE,(_ZN39_INTERNAL_7e1fc023_4_k_cu_0ebcf7fb_49544cuda3std3__48in_placeE - _ZN39_INTERNAL_7e1fc023_4_k_cu_0ebcf7fb_49544cuda3std3__45__cpo6cbeginE)
_ZN39_INTERNAL_7e1fc023_4_k_cu_0ebcf7fb_49544cuda3std3__45__cpo6cbeginE:
	.zero		1
	.type		_ZN39_INTERNAL_7e1fc023_4_k_cu_0ebcf7fb_49544cuda3std3__48in_placeE,@object
	.size		_ZN39_INTERNAL_7e1fc023_4_k_cu_0ebcf7fb_49544cuda3std3__48in_placeE,(_ZN39_INTERNAL_7e1fc023_4_k_cu_0ebcf7fb_49544cuda3std6ranges3__45__cpo9iter_moveE - _ZN39_INTERNAL_7e1fc023_4_k_cu_0ebcf7fb_49544cuda3std3__48in_placeE)
_ZN39_INTERNAL_7e1fc023_4_k_cu_0ebcf7fb_49544cuda3std3__48in_placeE:
	.zero		1
	.type		_ZN39_INTERNAL_7e1fc023_4_k_cu_0ebcf7fb_49544cuda3std6ranges3__45__cpo9iter_moveE,@object
	.size		_ZN39_INTERNAL_7e1fc023_4_k_cu_0ebcf7fb_49544cuda3std6ranges3__45__cpo9iter_moveE,(_ZN39_INTERNAL_7e1fc023_4_k_cu_0ebcf7fb_49544cuda3std3__45__cpo5beginE - _ZN39_INTERNAL_7e1fc023_4_k_cu_0ebcf7fb_49544cuda3std6ranges3__45__cpo9iter_moveE)
_ZN39_INTERNAL_7e1fc023_4_k_cu_0ebcf7fb_49544cuda3std6ranges3__45__cpo9iter_moveE:
	.zero		1
	.type		_ZN39_INTERNAL_7e1fc023_4_k_cu_0ebcf7fb_49544cuda3std3__45__cpo5beginE,@object
	.size		_ZN39_INTERNAL_7e1fc023_4_k_cu_0ebcf7fb_49544cuda3std3__45__cpo5beginE,(_ZN39_INTERNAL_7e1fc023_4_k_cu_0ebcf7fb_49544cuda3std3__441_GLOBAL__N__7e1fc023_4_k_cu_0ebcf7fb_49546ignoreE - _ZN39_INTERNAL_7e1fc023_4_k_cu_0ebcf7fb_49544cuda3std3__45__cpo5beginE)
_ZN39_INTERNAL_7e1fc023_4_k_cu_0ebcf7fb_49544cuda3std3__45__cpo5beginE:
	.zero		1
	.type		_ZN39_INTERNAL_7e1fc023_4_k_cu_0ebcf7fb_49544cuda3std3__441_GLOBAL__N__7e1fc023_4_k_cu_0ebcf7fb_49546ignoreE,@object
	.size		_ZN39_INTERNAL_7e1fc023_4_k_cu_0ebcf7fb_49544cuda3std3__441_GLOBAL__N__7e1fc023_4_k_cu_0ebcf7fb_49546ignoreE,(_ZN39_INTERNAL_7e1fc023_4_k_cu_0ebcf7fb_49544cute7productE - _ZN39_INTERNAL_7e1fc023_4_k_cu_0ebcf7fb_49544cuda3std3__441_GLOBAL__N__7e1fc023_4_k_cu_0ebcf7fb_49546ignoreE)
_ZN39_INTERNAL_7e1fc023_4_k_cu_0ebcf7fb_49544cuda3std3__441_GLOBAL__N__7e1fc023_4_k_cu_0ebcf7fb_49546ignoreE:
	.zero		1
	.type		_ZN39_INTERNAL_7e1fc023_4_k_cu_0ebcf7fb_49544cute7productE,@object
	.size		_ZN39_INTERNAL_7e1fc023_4_k_cu_0ebcf7fb_49544cute7productE,(_ZN39_INTERNAL_7e1fc023_4_k_cu_0ebcf7fb_49544cuda3std3__45__cpo3endE - _ZN39_INTERNAL_7e1fc023_4_k_cu_0ebcf7fb_49544cute7productE)
_ZN39_INTERNAL_7e1fc023_4_k_cu_0ebcf7fb_49544cute7productE:
	.zero		1
	.type		_ZN39_INTERNAL_7e1fc023_4_k_cu_0ebcf7fb_49544cuda3std3__45__cpo3endE,@object
	.size		_ZN39_INTERNAL_7e1fc023_4_k_cu_0ebcf7fb_49544cuda3std3__45__cpo3endE,(_ZN39_INTERNAL_7e1fc023_4_k_cu_0ebcf7fb_49544cuda3std3__419piecewise_constructE - _ZN39_INTERNAL_7e1fc023_4_k_cu_0ebcf7fb_49544cuda3std3__45__cpo3endE)
_ZN39_INTERNAL_7e1fc023_4_k_cu_0ebcf7fb_49544cuda3std3__45__cpo3endE:
	.zero		1
	.type		_ZN39_INTERNAL_7e1fc023_4_k_cu_0ebcf7fb_49544cuda3std3__419piecewise_constructE,@object
	.size		_ZN39_INTERNAL_7e1fc023_4_k_cu_0ebcf7fb_49544cuda3std3__419piecewise_constructE,(_ZN39_INTERNAL_7e1fc023_4_k_cu_0ebcf7fb_49544cuda3std3__45__cpo4cendE - _ZN39_INTERNAL_7e1fc023_4_k_cu_0ebcf7fb_49544cuda3std3__419piecewise_constructE)
_ZN39_INTERNAL_7e1fc023_4_k_cu_0ebcf7fb_49544cuda3std3__419piecewise_constructE:
	.zero		1
	.type		_ZN39_INTERNAL_7e1fc023_4_k_cu_0ebcf7fb_49544cuda3std3__45__cpo4cendE,@object
	.size		_ZN39_INTERNAL_7e1fc023_4_k_cu_0ebcf7fb_49544cuda3std3__45__cpo4cendE,(_ZN39_INTERNAL_7e1fc023_4_k_cu_0ebcf7fb_49544cuda3std6ranges3__45__cpo4swapE - _ZN39_INTERNAL_7e1fc023_4_k_cu_0ebcf7fb_49544cuda3std3__45__cpo4cendE)
_ZN39_INTERNAL_7e1fc023_4_k_cu_0ebcf7fb_49544cuda3std3__45__cpo4cendE:
	.zero		1
	.type		_ZN39_INTERNAL_7e1fc023_4_k_cu_0ebcf7fb_49544cuda3std6ranges3__45__cpo4swapE,@object
	.size		_ZN39_INTERNAL_7e1fc023_4_k_cu_0ebcf7fb_49544cuda3std6ranges3__45__cpo4swapE,(.L_7 - _ZN39_INTERNAL_7e1fc023_4_k_cu_0ebcf7fb_49544cuda3std6ranges3__45__cpo4swapE)
_ZN39_INTERNAL_7e1fc023_4_k_cu_0ebcf7fb_49544cuda3std6ranges3__45__cpo4swapE:
	.zero		1
.L_7:


//--------------------- .nv.constant0._ZN7cutlass13device_kernelINS_4gemm6kernel13GemmUniversalIN4cute5tupleIJiiiiEEENS1_10collective13CollectiveMmaINS1_37MainloopSm90TmaGmmaWarpSpecializedFP8ILi5ENS5_IJNS4_1CILi1EEENSA_ILi2EEESB_EEENS1_35KernelTmaWarpSpecializedCooperativeEEENS5_IJNSA_ILi256EEENSA_ILi128EEENSA_ILi64EEEEEENS_12float_e5m2_tENS5_IJlSB_lEEESK_SL_NS4_8TiledMMAINS4_8MMA_AtomIJNS4_4SM904GMMA31MMA_64x128x32_F32E5M2E5M2_SS_TNILNSP_7ScaleInE1ELSR_1EEEEEENS4_6LayoutINS5_IJSC_SB_SB_EEENS5_IJSB_NSA_ILi0EEESW_EEEEENS5_IJNS4_10UnderscoreESZ_SZ_EEEEENS4_23SM90_TMA_LOAD_MULTICASTENS4_14ComposedLayoutINS4_7SwizzleILi2ELi4ELi3EEENS4_18smem_ptr_flag_bitsILi8EEENSU_INS5_IJNSA_ILi8EEESI_EEENS5_IJSI_SB_EEEEEEEvNS4_8identityENS4_13SM90_TMA_LOADES1C_vS1D_EENS_8epilogue10collective6detail29Sm90TmaWarpSpecializedAdapterINS1H_15DefaultEpilogueISK_SL_SL_NS1G_6thread17LinearCombinationISK_Li1EffLNS1L_9ScaleType4KindE0ELNS_15FloatRoundStyleE2ESK_EENS1_15EpilogueDefaultEEEEEvvEEEEvNT_6ParamsE --------------------------
	.section	.nv.constant0._ZN7cutlass13device_kernelINS_4gemm6kernel13GemmUniversalIN4cute5tupleIJiiiiEEENS1_10collective13CollectiveMmaINS1_37MainloopSm90TmaGmmaWarpSpecializedFP8ILi5ENS5_IJNS4_1CILi1EEENSA_ILi2EEESB_EEENS1_35KernelTmaWarpSpecializedCooperativeEEENS5_IJNSA_ILi256EEENSA_ILi128EEENSA_ILi64EEEEEENS_12float_e5m2_tENS5_IJlSB_lEEESK_SL_NS4_8TiledMMAINS4_8MMA_AtomIJNS4_4SM904GMMA31MMA_64x128x32_F32E5M2E5M2_SS_TNILNSP_7ScaleInE1ELSR_1EEEEEENS4_6LayoutINS5_IJSC_SB_SB_EEENS5_IJSB_NSA_ILi0EEESW_EEEEENS5_IJNS4_10UnderscoreESZ_SZ_EEEEENS4_23SM90_TMA_LOAD_MULTICASTENS4_14ComposedLayoutINS4_7SwizzleILi2ELi4ELi3EEENS4_18smem_ptr_flag_bitsILi8EEENSU_INS5_IJNSA_ILi8EEESI_EEENS5_IJSI_SB_EEEEEEEvNS4_8identityENS4_13SM90_TMA_LOADES1C_vS1D_EENS_8epilogue10collective6detail29Sm90TmaWarpSpecializedAdapterINS1H_15DefaultEpilogueISK_SL_SL_NS1G_6thread17LinearCombinationISK_Li1EffLNS1L_9ScaleType4KindE0ELNS_15FloatRoundStyleE2ESK_EENS1_15EpilogueDefaultEEEEEvvEEEEvNT_6ParamsE,"a",@progbits
	.sectionflags	@""
	.align	4
.nv.constant0._ZN7cutlass13device_kernelINS_4gemm6kernel13GemmUniversalIN4cute5tupleIJiiiiEEENS1_10collective13CollectiveMmaINS1_37MainloopSm90TmaGmmaWarpSpecializedFP8ILi5ENS5_IJNS4_1CILi1EEENSA_ILi2EEESB_EEENS1_35KernelTmaWarpSpecializedCooperativeEEENS5_IJNSA_ILi256EEENSA_ILi128EEENSA_ILi64EEEEEENS_12float_e5m2_tENS5_IJlSB_lEEESK_SL_NS4_8TiledMMAINS4_8MMA_AtomIJNS4_4SM904GMMA31MMA_64x128x32_F32E5M2E5M2_SS_TNILNSP_7ScaleInE1ELSR_1EEEEEENS4_6LayoutINS5_IJSC_SB_SB_EEENS5_IJSB_NSA_ILi0EEESW_EEEEENS5_IJNS4_10UnderscoreESZ_SZ_EEEEENS4_23SM90_TMA_LOAD_MULTICASTENS4_14ComposedLayoutINS4_7SwizzleILi2ELi4ELi3EEENS4_18smem_ptr_flag_bitsILi8EEENSU_INS5_IJNSA_ILi8EEESI_EEENS5_IJSI_SB_EEEEEEEvNS4_8identityENS4_13SM90_TMA_LOADES1C_vS1D_EENS_8epilogue10collective6detail29Sm90TmaWarpSpecializedAdapterINS1H_15DefaultEpilogueISK_SL_SL_NS1G_6thread17LinearCombinationISK_Li1EffLNS1L_9ScaleType4KindE0ELNS_15FloatRoundStyleE2ESK_EENS1_15EpilogueDefaultEEEEEvvEEEEvNT_6ParamsE:
	.zero		1664


//--------------------- SYMBOLS --------------------------

	.type		.nv.reservedSmem.offset0,@object
	.size		.nv.reservedSmem.offset0,0x4
